//
// Generated by NVIDIA NVVM Compiler
//
// Compiler Build ID: CL-36424714
// Cuda compilation tools, release 13.0, V13.0.88
// Based on NVVM 20.0.0
//

.version 9.0
.target sm_100
.address_size 64

	// .globl	_Z8distancePKfPfffi

.visible .entry _Z8distancePKfPfffi(
	.param .u64 .ptr .align 1 _Z8distancePKfPfffi_param_0,
	.param .u64 .ptr .align 1 _Z8distancePKfPfffi_param_1,
	.param .f32 _Z8distancePKfPfffi_param_2,
	.param .f32 _Z8distancePKfPfffi_param_3,
	.param .u32 _Z8distancePKfPfffi_param_4
)
{
	.reg .pred 	%p<2>;
	.reg .b32 	%r<7>;
	.reg .b32 	%f<22>;
	.reg .b64 	%rd<9>;

	ld.param.u64 	%rd1, [_Z8distancePKfPfffi_param_0];
	ld.param.u64 	%rd2, [_Z8distancePKfPfffi_param_1];
	ld.param.f32 	%f1, [_Z8distancePKfPfffi_param_2];
	ld.param.f32 	%f2, [_Z8distancePKfPfffi_param_3];
	ld.param.u32 	%r2, [_Z8distancePKfPfffi_param_4];
	mov.u32 	%r3, %ctaid.x;
	mov.u32 	%r4, %ntid.x;
	mov.u32 	%r5, %tid.x;
	mad.lo.s32 	%r1, %r3, %r4, %r5;
	setp.ge.s32 	%p1, %r1, %r2;
	@%p1 bra 	$L__BB0_2;
	cvta.to.global.u64 	%rd3, %rd1;
	cvta.to.global.u64 	%rd4, %rd2;
	shl.b32 	%r6, %r1, 1;
	mul.wide.s32 	%rd5, %r6, 4;
	add.s64 	%rd6, %rd3, %rd5;
	ld.global.f32 	%f3, [%rd6];
	ld.global.f32 	%f4, [%rd6+4];
	fma.rn.f32 	%f5, %f1, %f4, %f3;
	mul.f32 	%f6, %f1, %f2;
	sub.f32 	%f7, %f5, %f6;
	mul.f32 	%f8, %f1, %f1;
	add.f32 	%f9, %f8, 0f3F800000;
	div.rn.f32 	%f10, %f7, %f9;
	mul.f32 	%f11, %f8, %f4;
	fma.rn.f32 	%f12, %f1, %f3, %f11;
	mul.f32 	%f13, %f8, %f2;
	sub.f32 	%f14, %f12, %f13;
	div.rn.f32 	%f15, %f14, %f9;
	add.f32 	%f16, %f2, %f15;
	sub.f32 	%f17, %f10, %f3;
	sub.f32 	%f18, %f16, %f4;
	mul.f32 	%f19, %f18, %f18;
	fma.rn.f32 	%f20, %f17, %f17, %f19;
	sqrt.rn.f32 	%f21, %f20;
	mul.wide.s32 	%rd7, %r1, 4;
	add.s64 	%rd8, %rd4, %rd7;
	st.global.f32 	[%rd8], %f21;
$L__BB0_2:
	ret;

}
	// .globl	_Z15find_line_modelPKfS0_PfS1_i
.visible .entry _Z15find_line_modelPKfS0_PfS1_i(
	.param .u64 .ptr .align 1 _Z15find_line_modelPKfS0_PfS1_i_param_0,
	.param .u64 .ptr .align 1 _Z15find_line_modelPKfS0_PfS1_i_param_1,
	.param .u64 .ptr .align 1 _Z15find_line_modelPKfS0_PfS1_i_param_2,
	.param .u64 .ptr .align 1 _Z15find_line_modelPKfS0_PfS1_i_param_3,
	.param .u32 _Z15find_line_modelPKfS0_PfS1_i_param_4
)
{
	.reg .pred 	%p<2>;
	.reg .b32 	%r<7>;
	.reg .b32 	%f<11>;
	.reg .b64 	%rd<15>;

	ld.param.u64 	%rd1, [_Z15find_line_modelPKfS0_PfS1_i_param_0];
	ld.param.u64 	%rd2, [_Z15find_line_modelPKfS0_PfS1_i_param_1];
	ld.param.u64 	%rd3, [_Z15find_line_modelPKfS0_PfS1_i_param_2];
	ld.param.u64 	%rd4, [_Z15find_line_modelPKfS0_PfS1_i_param_3];
	ld.param.u32 	%r2, [_Z15find_line_modelPKfS0_PfS1_i_param_4];
	mov.u32 	%r3, %ctaid.x;
	mov.u32 	%r4, %ntid.x;
	mov.u32 	%r5, %tid.x;
	mad.lo.s32 	%r1, %r3, %r4, %r5;
	setp.ge.s32 	%p1, %r1, %r2;
	@%p1 bra 	$L__BB1_2;
	cvta.to.global.u64 	%rd5, %rd1;
	cvta.to.global.u64 	%rd6, %rd2;
	cvta.to.global.u64 	%rd7, %rd3;
	cvta.to.global.u64 	%rd8, %rd4;
	shl.b32 	%r6, %r1, 1;
	mul.wide.s32 	%rd9, %r6, 4;
	add.s64 	%rd10, %rd5, %rd9;
	ld.global.f32 	%f1, [%rd10];
	ld.global.f32 	%f2, [%rd10+4];
	add.s64 	%rd11, %rd6, %rd9;
	ld.global.f32 	%f3, [%rd11];
	ld.global.f32 	%f4, [%rd11+4];
	sub.f32 	%f5, %f4, %f2;
	sub.f32 	%f6, %f3, %f1;
	add.f32 	%f7, %f6, 0f00800000;
	div.rn.f32 	%f8, %f5, %f7;
	mul.wide.s32 	%rd12, %r1, 4;
	add.s64 	%rd13, %rd7, %rd12;
	st.global.f32 	[%rd13], %f8;
	mul.f32 	%f9, %f3, %f8;
	sub.f32 	%f10, %f4, %f9;
	add.s64 	%rd14, %rd8, %rd12;
	st.global.f32 	[%rd14], %f10;
$L__BB1_2:
	ret;

}
	// .globl	_Z23distance_model_parallelPKfPfS1_S1_i
.visible .entry _Z23distance_model_parallelPKfPfS1_S1_i(
	.param .u64 .ptr .align 1 _Z23distance_model_parallelPKfPfS1_S1_i_param_0,
	.param .u64 .ptr .align 1 _Z23distance_model_parallelPKfPfS1_S1_i_param_1,
	.param .u64 .ptr .align 1 _Z23distance_model_parallelPKfPfS1_S1_i_param_2,
	.param .u64 .ptr .align 1 _Z23distance_model_parallelPKfPfS1_S1_i_param_3,
	.param .u32 _Z23distance_model_parallelPKfPfS1_S1_i_param_4
)
{
	.reg .pred 	%p<2>;
	.reg .b32 	%r<7>;
	.reg .b32 	%f<22>;
	.reg .b64 	%rd<16>;

	ld.param.u64 	%rd3, [_Z23distance_model_parallelPKfPfS1_S1_i_param_0];
	ld.param.u64 	%rd4, [_Z23distance_model_parallelPKfPfS1_S1_i_param_1];
	ld.param.u64 	%rd5, [_Z23distance_model_parallelPKfPfS1_S1_i_param_2];
	ld.param.u64 	%rd6, [_Z23distance_model_parallelPKfPfS1_S1_i_param_3];
	ld.param.u32 	%r3, [_Z23distance_model_parallelPKfPfS1_S1_i_param_4];
	cvta.to.global.u64 	%rd7, %rd5;
	cvta.to.global.u64 	%rd8, %rd6;
	mov.u32 	%r1, %tid.x;
	mov.u32 	%r4, %ctaid.x;
	mul.wide.u32 	%rd9, %r4, 4;
	add.s64 	%rd1, %rd7, %rd9;
	add.s64 	%rd2, %rd8, %rd9;
	mul.lo.s32 	%r2, %r3, %r4;
	setp.ge.s32 	%p1, %r1, %r3;
	@%p1 bra 	$L__BB2_2;
	cvta.to.global.u64 	%rd10, %rd3;
	cvta.to.global.u64 	%rd11, %rd4;
	ld.global.f32 	%f1, [%rd2];
	ld.global.f32 	%f2, [%rd1];
	shl.b32 	%r5, %r1, 1;
	mul.wide.u32 	%rd12, %r5, 4;
	add.s64 	%rd13, %rd10, %rd12;
	ld.global.f32 	%f3, [%rd13];
	ld.global.f32 	%f4, [%rd13+4];
	fma.rn.f32 	%f5, %f2, %f4, %f3;
	mul.f32 	%f6, %f1, %f2;
	sub.f32 	%f7, %f5, %f6;
	mul.f32 	%f8, %f2, %f2;
	add.f32 	%f9, %f8, 0f3F800000;
	div.rn.f32 	%f10, %f7, %f9;
	mul.f32 	%f11, %f8, %f4;
	fma.rn.f32 	%f12, %f2, %f3, %f11;
	mul.f32 	%f13, %f1, %f8;
	sub.f32 	%f14, %f12, %f13;
	div.rn.f32 	%f15, %f14, %f9;
	add.f32 	%f16, %f1, %f15;
	sub.f32 	%f17, %f10, %f3;
	sub.f32 	%f18, %f16, %f4;
	mul.f32 	%f19, %f18, %f18;
	fma.rn.f32 	%f20, %f17, %f17, %f19;
	sqrt.rn.f32 	%f21, %f20;
	add.s32 	%r6, %r2, %r1;
	mul.wide.s32 	%rd14, %r6, 4;
	add.s64 	%rd15, %rd11, %rd14;
	st.global.f32 	[%rd15], %f21;
$L__BB2_2:
	ret;

}
	// .globl	_Z29distance_model_parallel_largePKfPfS1_S1_i
.visible .entry _Z29distance_model_parallel_largePKfPfS1_S1_i(
	.param .u64 .ptr .align 1 _Z29distance_model_parallel_largePKfPfS1_S1_i_param_0,
	.param .u64 .ptr .align 1 _Z29distance_model_parallel_largePKfPfS1_S1_i_param_1,
	.param .u64 .ptr .align 1 _Z29distance_model_parallel_largePKfPfS1_S1_i_param_2,
	.param .u64 .ptr .align 1 _Z29distance_model_parallel_largePKfPfS1_S1_i_param_3,
	.param .u32 _Z29distance_model_parallel_largePKfPfS1_S1_i_param_4
)
{
	.reg .pred 	%p<2>;
	.reg .b32 	%r<10>;
	.reg .b32 	%f<22>;
	.reg .b64 	%rd<16>;

	ld.param.u64 	%rd3, [_Z29distance_model_parallel_largePKfPfS1_S1_i_param_0];
	ld.param.u64 	%rd4, [_Z29distance_model_parallel_largePKfPfS1_S1_i_param_1];
	ld.param.u64 	%rd5, [_Z29distance_model_parallel_largePKfPfS1_S1_i_param_2];
	ld.param.u64 	%rd6, [_Z29distance_model_parallel_largePKfPfS1_S1_i_param_3];
	ld.param.u32 	%r3, [_Z29distance_model_parallel_largePKfPfS1_S1_i_param_4];
	cvta.to.global.u64 	%rd7, %rd5;
	cvta.to.global.u64 	%rd8, %rd6;
	mov.u32 	%r4, %tid.x;
	mov.u32 	%r5, %ctaid.x;
	mov.u32 	%r6, %ntid.x;
	mad.lo.s32 	%r1, %r5, %r6, %r4;
	mov.u32 	%r7, %ctaid.y;
	mul.wide.u32 	%rd9, %r7, 4;
	add.s64 	%rd1, %rd7, %rd9;
	add.s64 	%rd2, %rd8, %rd9;
	mul.lo.s32 	%r2, %r3, %r7;
	setp.ge.s32 	%p1, %r1, %r3;
	@%p1 bra 	$L__BB3_2;
	cvta.to.global.u64 	%rd10, %rd3;
	cvta.to.global.u64 	%rd11, %rd4;
	ld.global.f32 	%f1, [%rd2];
	ld.global.f32 	%f2, [%rd1];
	shl.b32 	%r8, %r1, 1;
	mul.wide.s32 	%rd12, %r8, 4;
	add.s64 	%rd13, %rd10, %rd12;
	ld.global.f32 	%f3, [%rd13];
	ld.global.f32 	%f4, [%rd13+4];
	fma.rn.f32 	%f5, %f2, %f4, %f3;
	mul.f32 	%f6, %f1, %f2;
	sub.f32 	%f7, %f5, %f6;
	mul.f32 	%f8, %f2, %f2;
	add.f32 	%f9, %f8, 0f3F800000;
	div.rn.f32 	%f10, %f7, %f9;
	mul.f32 	%f11, %f8, %f4;
	fma.rn.f32 	%f12, %f2, %f3, %f11;
	mul.f32 	%f13, %f1, %f8;
	sub.f32 	%f14, %f12, %f13;
	div.rn.f32 	%f15, %f14, %f9;
	add.f32 	%f16, %f1, %f15;
	sub.f32 	%f17, %f10, %f3;
	sub.f32 	%f18, %f16, %f4;
	mul.f32 	%f19, %f18, %f18;
	fma.rn.f32 	%f20, %f17, %f17, %f19;
	sqrt.rn.f32 	%f21, %f20;
	add.s32 	%r9, %r2, %r1;
	mul.wide.s32 	%rd14, %r9, 4;
	add.s64 	%rd15, %rd11, %rd14;
	st.global.f32 	[%rd15], %f21;
$L__BB3_2:
	ret;

}


// ===== COMPILED SASS (sm_100) =====

	.target	sm_100

	.elftype	@"ET_EXEC"


//--------------------- .note.nv.tkinfo           --------------------------
	.section	.note.nv.tkinfo,"",@"SHT_NOTE"
	.sectionflags	@"SHF_NOTE_NV_TKINFO"
	.tkinfo
        /*0018*/ 	.word	0x00000002
        /*0030*/ 	.string	""
        /*0030*/ 	.string	"ptxas"
        /*0030*/ 	.string	"Cuda compilation tools, release 13.0, V13.0.88"
        /*0030*/ 	.string	"Build cuda_13.0.r13.0/compiler.36424714_0"
        /*0030*/ 	.string	"-arch sm_100 -m 64 "



//--------------------- .note.nv.cuinfo           --------------------------
	.section	.note.nv.cuinfo,"",@"SHT_NOTE"
	.sectionflags	@"SHF_NOTE_NV_CUINFO"
        /*0018*/ 	.short	0x0002
        /*001a*/ 	.short	0x0064
        /*001c*/ 	.short	0x0082
	.zero		2


//--------------------- .nv.info                  --------------------------
	.section	.nv.info,"",@"SHT_CUDA_INFO"
	.align	4


	//----- nvinfo : EIATTR_REGCOUNT
	.align		4
        /*0000*/ 	.byte	0x04, 0x2f
        /*0002*/ 	.short	(.L_1 - .L_0)
	.align		4
.L_0:
        /*0004*/ 	.word	index@(_Z8distancePKfPfffi)
        /*0008*/ 	.word	0x00000013


	//----- nvinfo : EIATTR_FRAME_SIZE
	.align		4
.L_1:
        /*000c*/ 	.byte	0x04, 0x11
        /*000e*/ 	.short	(.L_3 - .L_2)
	.align		4
.L_2:
        /*0010*/ 	.word	index@($__internal_6_$__cuda_sm3x_div_rn_noftz_f32_slowpath)
        /*0014*/ 	.word	0x00000000


	//----- nvinfo : EIATTR_FRAME_SIZE
	.align		4
.L_3:
        /*0018*/ 	.byte	0x04, 0x11
        /*001a*/ 	.short	(.L_5 - .L_4)
	.align		4
.L_4:
        /*001c*/ 	.word	index@($__internal_5_$__cuda_sm20_sqrt_rn_f32_slowpath)
        /*0020*/ 	.word	0x00000000


	//----- nvinfo : EIATTR_FRAME_SIZE
	.align		4
.L_5:
        /*0024*/ 	.byte	0x04, 0x11
        /*0026*/ 	.short	(.L_7 - .L_6)
	.align		4
.L_6:
        /*0028*/ 	.word	index@(_Z8distancePKfPfffi)
        /*002c*/ 	.word	0x00000000


	//----- nvinfo : EIATTR_REGCOUNT
	.align		4
.L_7:
        /*0030*/ 	.byte	0x04, 0x2f
        /*0032*/ 	.short	(.L_9 - .L_8)
	.align		4
.L_8:
        /*0034*/ 	.word	index@(_Z15find_line_modelPKfS0_PfS1_i)
        /*0038*/ 	.word	0x00000012


	//----- nvinfo : EIATTR_FRAME_SIZE
	.align		4
.L_9:
        /*003c*/ 	.byte	0x04, 0x11
        /*003e*/ 	.short	(.L_11 - .L_10)
	.align		4
.L_10:
        /*0040*/ 	.word	index@($__internal_4_$__cuda_sm3x_div_rn_noftz_f32_slowpath)
        /*0044*/ 	.word	0x00000000


	//----- nvinfo : EIATTR_FRAME_SIZE
	.align		4
.L_11:
        /*0048*/ 	.byte	0x04, 0x11
        /*004a*/ 	.short	(.L_13 - .L_12)
	.align		4
.L_12:
        /*004c*/ 	.word	index@(_Z15find_line_modelPKfS0_PfS1_i)
        /*0050*/ 	.word	0x00000000


	//----- nvinfo : EIATTR_REGCOUNT
	.align		4
.L_13:
        /*0054*/ 	.byte	0x04, 0x2f
        /*0056*/ 	.short	(.L_15 - .L_14)
	.align		4
.L_14:
        /*0058*/ 	.word	index@(_Z23distance_model_parallelPKfPfS1_S1_i)
        /*005c*/ 	.word	0x00000016


	//----- nvinfo : EIATTR_FRAME_SIZE
	.align		4
.L_15:
        /*0060*/ 	.byte	0x04, 0x11
        /*0062*/ 	.short	(.L_17 - .L_16)
	.align		4
.L_16:
        /*0064*/ 	.word	index@($__internal_3_$__cuda_sm3x_div_rn_noftz_f32_slowpath)
        /*0068*/ 	.word	0x00000000


	//----- nvinfo : EIATTR_FRAME_SIZE
	.align		4
.L_17:
        /*006c*/ 	.byte	0x04, 0x11
        /*006e*/ 	.short	(.L_19 - .L_18)
	.align		4
.L_18:
        /*0070*/ 	.word	index@($__internal_2_$__cuda_sm20_sqrt_rn_f32_slowpath)
        /*0074*/ 	.word	0x00000000


	//----- nvinfo : EIATTR_FRAME_SIZE
	.align		4
.L_19:
        /*0078*/ 	.byte	0x04, 0x11
        /*007a*/ 	.short	(.L_21 - .L_20)
	.align		4
.L_20:
        /*007c*/ 	.word	index@(_Z23distance_model_parallelPKfPfS1_S1_i)
        /*0080*/ 	.word	0x00000000


	//----- nvinfo : EIATTR_REGCOUNT
	.align		4
.L_21:
        /*0084*/ 	.byte	0x04, 0x2f
        /*0086*/ 	.short	(.L_23 - .L_22)
	.align		4
.L_22:
        /*0088*/ 	.word	index@(_Z29distance_model_parallel_largePKfPfS1_S1_i)
        /*008c*/ 	.word	0x00000016


	//----- nvinfo : EIATTR_FRAME_SIZE
	.align		4
.L_23:
        /*0090*/ 	.byte	0x04, 0x11
        /*0092*/ 	.short	(.L_25 - .L_24)
	.align		4
.L_24:
        /*0094*/ 	.word	index@($__internal_1_$__cuda_sm3x_div_rn_noftz_f32_slowpath)
        /*0098*/ 	.word	0x00000000


	//----- nvinfo : EIATTR_FRAME_SIZE
	.align		4
.L_25:
        /*009c*/ 	.byte	0x04, 0x11
        /*009e*/ 	.short	(.L_27 - .L_26)
	.align		4
.L_26:
        /*00a0*/ 	.word	index@($__internal_0_$__cuda_sm20_sqrt_rn_f32_slowpath)
        /*00a4*/ 	.word	0x00000000


	//----- nvinfo : EIATTR_FRAME_SIZE
	.align		4
.L_27:
        /*00a8*/ 	.byte	0x04, 0x11
        /*00aa*/ 	.short	(.L_29 - .L_28)
	.align		4
.L_28:
        /*00ac*/ 	.word	index@(_Z29distance_model_parallel_largePKfPfS1_S1_i)
        /*00b0*/ 	.word	0x00000000


	//----- nvinfo : EIATTR_MIN_STACK_SIZE
	.align		4
.L_29:
        /*00b4*/ 	.byte	0x04, 0x12
        /*00b6*/ 	.short	(.L_31 - .L_30)
	.align		4
.L_30:
        /*00b8*/ 	.word	index@(_Z29distance_model_parallel_largePKfPfS1_S1_i)
        /*00bc*/ 	.word	0x00000000


	//----- nvinfo : EIATTR_MIN_STACK_SIZE
	.align		4
.L_31:
        /*00c0*/ 	.byte	0x04, 0x12
        /*00c2*/ 	.short	(.L_33 - .L_32)
	.align		4
.L_32:
        /*00c4*/ 	.word	index@(_Z23distance_model_parallelPKfPfS1_S1_i)
        /*00c8*/ 	.word	0x00000000


	//----- nvinfo : EIATTR_MIN_STACK_SIZE
	.align		4
.L_33:
        /*00cc*/ 	.byte	0x04, 0x12
        /*00ce*/ 	.short	(.L_35 - .L_34)
	.align		4
.L_34:
        /*00d0*/ 	.word	index@(_Z15find_line_modelPKfS0_PfS1_i)
        /*00d4*/ 	.word	0x00000000


	//----- nvinfo : EIATTR_MIN_STACK_SIZE
	.align		4
.L_35:
        /*00d8*/ 	.byte	0x04, 0x12
        /*00da*/ 	.short	(.L_37 - .L_36)
	.align		4
.L_36:
        /*00dc*/ 	.word	index@(_Z8distancePKfPfffi)
        /*00e0*/ 	.word	0x00000000
.L_37:


//--------------------- .nv.compat                --------------------------
	.section	.nv.compat,"",@"SHT_CUDA_COMPAT_INFO"
	.align	4
        /*0000*/ 	.byte	0x02, 0x09, 0x00, 0x00, 0x02, 0x02, 0x01, 0x00, 0x02, 0x05, 0x05, 0x00, 0x03, 0x07, 0x01, 0x01
        /*0010*/ 	.byte	0x02, 0x03, 0x00, 0x00, 0x02, 0x06, 0x01, 0x00, 0x04, 0x0b, 0x08, 0x00, 0x01, 0x00, 0x00, 0x00
        /*0020*/ 	.byte	0x00, 0x00, 0x00, 0x00


//--------------------- .nv.info._Z29distance_model_parallel_largePKfPfS1_S1_i --------------------------
	.section	.nv.info._Z29distance_model_parallel_largePKfPfS1_S1_i,"",@"SHT_CUDA_INFO"
	.sectionflags	@""
	.align	4


	//----- nvinfo : EIATTR_CUDA_API_VERSION
	.align		4
        /*0000*/ 	.byte	0x04, 0x37
        /*0002*/ 	.short	(.L_39 - .L_38)
.L_38:
        /*0004*/ 	.word	0x00000082


	//----- nvinfo : EIATTR_KPARAM_INFO
	.align		4
.L_39:
        /*0008*/ 	.byte	0x04, 0x17
        /*000a*/ 	.short	(.L_41 - .L_40)
.L_40:
        /*000c*/ 	.word	0x00000000
        /*0010*/ 	.short	0x0004
        /*0012*/ 	.short	0x0020
        /*0014*/ 	.byte	0x00, 0xf0, 0x11, 0x00


	//----- nvinfo : EIATTR_KPARAM_INFO
	.align		4
.L_41:
        /*0018*/ 	.byte	0x04, 0x17
        /*001a*/ 	.short	(.L_43 - .L_42)
.L_42:
        /*001c*/ 	.word	0x00000000
        /*0020*/ 	.short	0x0003
        /*0022*/ 	.short	0x0018
        /*0024*/ 	.byte	0x00, 0xf5, 0x21, 0x00


	//----- nvinfo : EIATTR_KPARAM_INFO
	.align		4
.L_43:
        /*0028*/ 	.byte	0x04, 0x17
        /*002a*/ 	.short	(.L_45 - .L_44)
.L_44:
        /*002c*/ 	.word	0x00000000
        /*0030*/ 	.short	0x0002
        /*0032*/ 	.short	0x0010
        /*0034*/ 	.byte	0x00, 0xf5, 0x21, 0x00


	//----- nvinfo : EIATTR_KPARAM_INFO
	.align		4
.L_45:
        /*0038*/ 	.byte	0x04, 0x17
        /*003a*/ 	.short	(.L_47 - .L_46)
.L_46:
        /*003c*/ 	.word	0x00000000
        /*0040*/ 	.short	0x0001
        /*0042*/ 	.short	0x0008
        /*0044*/ 	.byte	0x00, 0xf5, 0x21, 0x00


	//----- nvinfo : EIATTR_KPARAM_INFO
	.align		4
.L_47:
        /*0048*/ 	.byte	0x04, 0x17
        /*004a*/ 	.short	(.L_49 - .L_48)
.L_48:
        /*004c*/ 	.word	0x00000000
        /*0050*/ 	.short	0x0000
        /*0052*/ 	.short	0x0000
        /*0054*/ 	.byte	0x00, 0xf5, 0x21, 0x00


	//----- nvinfo : EIATTR_SPARSE_MMA_MASK
	.align		4
.L_49:
        /*0058*/ 	.byte	0x03, 0x50
        /*005a*/ 	.short	0x0000


	//----- nvinfo : EIATTR_MAXREG_COUNT
	.align		4
        /*005c*/ 	.byte	0x03, 0x1b
        /*005e*/ 	.short	0x00ff


	//----- nvinfo : EIATTR_MERCURY_ISA_VERSION
	.align		4
        /*0060*/ 	.byte	0x03, 0x5f
        /*0062*/ 	.short	0x0101


	//----- nvinfo : EIATTR_VRC_CTA_INIT_COUNT
	.align		4
        /*0064*/ 	.byte	0x02, 0x4a
	.zero		1
	.zero		1


	//----- nvinfo : EIATTR_EXIT_INSTR_OFFSETS
	.align		4
        /*0068*/ 	.byte	0x04, 0x1c
        /*006a*/ 	.short	(.L_51 - .L_50)


	//   ....[0]....
.L_50:
        /*006c*/ 	.word	0x00000070


	//   ....[1]....
        /*0070*/ 	.word	0x000004e0


	//----- nvinfo : EIATTR_CRS_STACK_SIZE
	.align		4
.L_51:
        /*0074*/ 	.byte	0x04, 0x1e
        /*0076*/ 	.short	(.L_53 - .L_52)
.L_52:
        /*0078*/ 	.word	0x00000000


	//----- nvinfo : EIATTR_CBANK_PARAM_SIZE
	.align		4
.L_53:
        /*007c*/ 	.byte	0x03, 0x19
        /*007e*/ 	.short	0x0024


	//----- nvinfo : EIATTR_PARAM_CBANK
	.align		4
        /*0080*/ 	.byte	0x04, 0x0a
        /*0082*/ 	.short	(.L_55 - .L_54)
	.align		4
.L_54:
        /*0084*/ 	.word	index@(.nv.constant0._Z29distance_model_parallel_largePKfPfS1_S1_i)
        /*0088*/ 	.short	0x0380
        /*008a*/ 	.short	0x0024


	//----- nvinfo : EIATTR_SW_WAR
	.align		4
.L_55:
        /*008c*/ 	.byte	0x04, 0x36
        /*008e*/ 	.short	(.L_57 - .L_56)
.L_56:
        /*0090*/ 	.word	0x00000008
.L_57:


//--------------------- .nv.info._Z23distance_model_parallelPKfPfS1_S1_i --------------------------
	.section	.nv.info._Z23distance_model_parallelPKfPfS1_S1_i,"",@"SHT_CUDA_INFO"
	.sectionflags	@""
	.align	4


	//----- nvinfo : EIATTR_CUDA_API_VERSION
	.align		4
        /*0000*/ 	.byte	0x04, 0x37
        /*0002*/ 	.short	(.L_59 - .L_58)
.L_58:
        /*0004*/ 	.word	0x00000082


	//----- nvinfo : EIATTR_KPARAM_INFO
	.align		4
.L_59:
        /*0008*/ 	.byte	0x04, 0x17
        /*000a*/ 	.short	(.L_61 - .L_60)
.L_60:
        /*000c*/ 	.word	0x00000000
        /*0010*/ 	.short	0x0004
        /*0012*/ 	.short	0x0020
        /*0014*/ 	.byte	0x00, 0xf0, 0x11, 0x00


	//----- nvinfo : EIATTR_KPARAM_INFO
	.align		4
.L_61:
        /*0018*/ 	.byte	0x04, 0x17
        /*001a*/ 	.short	(.L_63 - .L_62)
.L_62:
        /*001c*/ 	.word	0x00000000
        /*0020*/ 	.short	0x0003
        /*0022*/ 	.short	0x0018
        /*0024*/ 	.byte	0x00, 0xf5, 0x21, 0x00


	//----- nvinfo : EIATTR_KPARAM_INFO
	.align		4
.L_63:
        /*0028*/ 	.byte	0x04, 0x17
        /*002a*/ 	.short	(.L_65 - .L_64)
.L_64:
        /*002c*/ 	.word	0x00000000
        /*0030*/ 	.short	0x0002
        /*0032*/ 	.short	0x0010
        /*0034*/ 	.byte	0x00, 0xf5, 0x21, 0x00


	//----- nvinfo : EIATTR_KPARAM_INFO
	.align		4
.L_65:
        /*0038*/ 	.byte	0x04, 0x17
        /*003a*/ 	.short	(.L_67 - .L_66)
.L_66:
        /*003c*/ 	.word	0x00000000
        /*0040*/ 	.short	0x0001
        /*0042*/ 	.short	0x0008
        /*0044*/ 	.byte	0x00, 0xf5, 0x21, 0x00


	//----- nvinfo : EIATTR_KPARAM_INFO
	.align		4
.L_67:
        /*0048*/ 	.byte	0x04, 0x17
        /*004a*/ 	.short	(.L_69 - .L_68)
.L_68:
        /*004c*/ 	.word	0x00000000
        /*0050*/ 	.short	0x0000
        /*0052*/ 	.short	0x0000
        /*0054*/ 	.byte	0x00, 0xf5, 0x21, 0x00


	//----- nvinfo : EIATTR_SPARSE_MMA_MASK
	.align		4
.L_69:
        /*0058*/ 	.byte	0x03, 0x50
        /*005a*/ 	.short	0x0000


	//----- nvinfo : EIATTR_MAXREG_COUNT
	.align		4
        /*005c*/ 	.byte	0x03, 0x1b
        /*005e*/ 	.short	0x00ff


	//----- nvinfo : EIATTR_MERCURY_ISA_VERSION
	.align		4
        /*0060*/ 	.byte	0x03, 0x5f
        /*0062*/ 	.short	0x0101


	//----- nvinfo : EIATTR_VRC_CTA_INIT_COUNT
	.align		4
        /*0064*/ 	.byte	0x02, 0x4a
	.zero		1
	.zero		1


	//----- nvinfo : EIATTR_EXIT_INSTR_OFFSETS
	.align		4
        /*0068*/ 	.byte	0x04, 0x1c
        /*006a*/ 	.short	(.L_71 - .L_70)


	//   ....[0]....
.L_70:
        /*006c*/ 	.word	0x00000040


	//   ....[1]....
        /*0070*/ 	.word	0x000004b0


	//----- nvinfo : EIATTR_CRS_STACK_SIZE
	.align		4
.L_71:
        /*0074*/ 	.byte	0x04, 0x1e
        /*0076*/ 	.short	(.L_73 - .L_72)
.L_72:
        /*0078*/ 	.word	0x00000000


	//----- nvinfo : EIATTR_CBANK_PARAM_SIZE
	.align		4
.L_73:
        /*007c*/ 	.byte	0x03, 0x19
        /*007e*/ 	.short	0x0024


	//----- nvinfo : EIATTR_PARAM_CBANK
	.align		4
        /*0080*/ 	.byte	0x04, 0x0a
        /*0082*/ 	.short	(.L_75 - .L_74)
	.align		4
.L_74:
        /*0084*/ 	.word	index@(.nv.constant0._Z23distance_model_parallelPKfPfS1_S1_i)
        /*0088*/ 	.short	0x0380
        /*008a*/ 	.short	0x0024


	//----- nvinfo : EIATTR_SW_WAR
	.align		4
.L_75:
        /*008c*/ 	.byte	0x04, 0x36
        /*008e*/ 	.short	(.L_77 - .L_76)
.L_76:
        /*0090*/ 	.word	0x00000008
.L_77:


//--------------------- .nv.info._Z15find_line_modelPKfS0_PfS1_i --------------------------
	.section	.nv.info._Z15find_line_modelPKfS0_PfS1_i,"",@"SHT_CUDA_INFO"
	.sectionflags	@""
	.align	4


	//----- nvinfo : EIATTR_CUDA_API_VERSION
	.align		4
        /*0000*/ 	.byte	0x04, 0x37
        /*0002*/ 	.short	(.L_79 - .L_78)
.L_78:
        /*0004*/ 	.word	0x00000082


	//----- nvinfo : EIATTR_KPARAM_INFO
	.align		4
.L_79:
        /*0008*/ 	.byte	0x04, 0x17
        /*000a*/ 	.short	(.L_81 - .L_80)
.L_80:
        /*000c*/ 	.word	0x00000000
        /*0010*/ 	.short	0x0004
        /*0012*/ 	.short	0x0020
        /*0014*/ 	.byte	0x00, 0xf0, 0x11, 0x00


	//----- nvinfo : EIATTR_KPARAM_INFO
	.align		4
.L_81:
        /*0018*/ 	.byte	0x04, 0x17
        /*001a*/ 	.short	(.L_83 - .L_82)
.L_82:
        /*001c*/ 	.word	0x00000000
        /*0020*/ 	.short	0x0003
        /*0022*/ 	.short	0x0018
        /*0024*/ 	.byte	0x00, 0xf5, 0x21, 0x00


	//----- nvinfo : EIATTR_KPARAM_INFO
	.align		4
.L_83:
        /*0028*/ 	.byte	0x04, 0x17
        /*002a*/ 	.short	(.L_85 - .L_84)
.L_84:
        /*002c*/ 	.word	0x00000000
        /*0030*/ 	.short	0x0002
        /*0032*/ 	.short	0x0010
        /*0034*/ 	.byte	0x00, 0xf5, 0x21, 0x00


	//----- nvinfo : EIATTR_KPARAM_INFO
	.align		4
.L_85:
        /*0038*/ 	.byte	0x04, 0x17
        /*003a*/ 	.short	(.L_87 - .L_86)
.L_86:
        /*003c*/ 	.word	0x00000000
        /*0040*/ 	.short	0x0001
        /*0042*/ 	.short	0x0008
        /*0044*/ 	.byte	0x00, 0xf5, 0x21, 0x00


	//----- nvinfo : EIATTR_KPARAM_INFO
	.align		4
.L_87:
        /*0048*/ 	.byte	0x04, 0x17
        /*004a*/ 	.short	(.L_89 - .L_88)
.L_88:
        /*004c*/ 	.word	0x00000000
        /*0050*/ 	.short	0x0000
        /*0052*/ 	.short	0x0000
        /*0054*/ 	.byte	0x00, 0xf5, 0x21, 0x00


	//----- nvinfo : EIATTR_SPARSE_MMA_MASK
	.align		4
.L_89:
        /*0058*/ 	.byte	0x03, 0x50
        /*005a*/ 	.short	0x0000


	//----- nvinfo : EIATTR_MAXREG_COUNT
	.align		4
        /*005c*/ 	.byte	0x03, 0x1b
        /*005e*/ 	.short	0x00ff


	//----- nvinfo : EIATTR_MERCURY_ISA_VERSION
	.align		4
        /*0060*/ 	.byte	0x03, 0x5f
        /*0062*/ 	.short	0x0101


	//----- nvinfo : EIATTR_VRC_CTA_INIT_COUNT
	.align		4
        /*0064*/ 	.byte	0x02, 0x4a
	.zero		1
	.zero		1


	//----- nvinfo : EIATTR_EXIT_INSTR_OFFSETS
	.align		4
        /*0068*/ 	.byte	0x04, 0x1c
        /*006a*/ 	.short	(.L_91 - .L_90)


	//   ....[0]....
.L_90:
        /*006c*/ 	.word	0x00000070


	//   ....[1]....
        /*0070*/ 	.word	0x00000290


	//----- nvinfo : EIATTR_CRS_STACK_SIZE
	.align		4
.L_91:
        /*0074*/ 	.byte	0x04, 0x1e
        /*0076*/ 	.short	(.L_93 - .L_92)
.L_92:
        /*0078*/ 	.word	0x00000000


	//----- nvinfo : EIATTR_CBANK_PARAM_SIZE
	.align		4
.L_93:
        /*007c*/ 	.byte	0x03, 0x19
        /*007e*/ 	.short	0x0024


	//----- nvinfo : EIATTR_PARAM_CBANK
	.align		4
        /*0080*/ 	.byte	0x04, 0x0a
        /*0082*/ 	.short	(.L_95 - .L_94)
	.align		4
.L_94:
        /*0084*/ 	.word	index@(.nv.constant0._Z15find_line_modelPKfS0_PfS1_i)
        /*0088*/ 	.short	0x0380
        /*008a*/ 	.short	0x0024


	//----- nvinfo : EIATTR_SW_WAR
	.align		4
.L_95:
        /*008c*/ 	.byte	0x04, 0x36
        /*008e*/ 	.short	(.L_97 - .L_96)
.L_96:
        /*0090*/ 	.word	0x00000008
.L_97:


//--------------------- .nv.info._Z8distancePKfPfffi --------------------------
	.section	.nv.info._Z8distancePKfPfffi,"",@"SHT_CUDA_INFO"
	.sectionflags	@""
	.align	4


	//----- nvinfo : EIATTR_CUDA_API_VERSION
	.align		4
        /*0000*/ 	.byte	0x04, 0x37
        /*0002*/ 	.short	(.L_99 - .L_98)
.L_98:
        /*0004*/ 	.word	0x00000082


	//----- nvinfo : EIATTR_KPARAM_INFO
	.align		4
.L_99:
        /*0008*/ 	.byte	0x04, 0x17
        /*000a*/ 	.short	(.L_101 - .L_100)
.L_100:
        /*000c*/ 	.word	0x00000000
        /*0010*/ 	.short	0x0004
        /*0012*/ 	.short	0x0018
        /*0014*/ 	.byte	0x00, 0xf0, 0x11, 0x00


	//----- nvinfo : EIATTR_KPARAM_INFO
	.align		4
.L_101:
        /*0018*/ 	.byte	0x04, 0x17
        /*001a*/ 	.short	(.L_103 - .L_102)
.L_102:
        /*001c*/ 	.word	0x00000000
        /*0020*/ 	.short	0x0003
        /*0022*/ 	.short	0x0014
        /*0024*/ 	.byte	0x00, 0xf0, 0x11, 0x00


	//----- nvinfo : EIATTR_KPARAM_INFO
	.align		4
.L_103:
        /*0028*/ 	.byte	0x04, 0x17
        /*002a*/ 	.short	(.L_105 - .L_104)
.L_104:
        /*002c*/ 	.word	0x00000000
        /*0030*/ 	.short	0x0002
        /*0032*/ 	.short	0x0010
        /*0034*/ 	.byte	0x00, 0xf0, 0x11, 0x00


	//----- nvinfo : EIATTR_KPARAM_INFO
	.align		4
.L_105:
        /*0038*/ 	.byte	0x04, 0x17
        /*003a*/ 	.short	(.L_107 - .L_106)
.L_106:
        /*003c*/ 	.word	0x00000000
        /*0040*/ 	.short	0x0001
        /*0042*/ 	.short	0x0008
        /*0044*/ 	.byte	0x00, 0xf5, 0x21, 0x00


	//----- nvinfo : EIATTR_KPARAM_INFO
	.align		4
.L_107:
        /*0048*/ 	.byte	0x04, 0x17
        /*004a*/ 	.short	(.L_109 - .L_108)
.L_108:
        /*004c*/ 	.word	0x00000000
        /*0050*/ 	.short	0x0000
        /*0052*/ 	.short	0x0000
        /*0054*/ 	.byte	0x00, 0xf5, 0x21, 0x00


	//----- nvinfo : EIATTR_SPARSE_MMA_MASK
	.align		4
.L_109:
        /*0058*/ 	.byte	0x03, 0x50
        /*005a*/ 	.short	0x0000


	//----- nvinfo : EIATTR_MAXREG_COUNT
	.align		4
        /*005c*/ 	.byte	0x03, 0x1b
        /*005e*/ 	.short	0x00ff


	//----- nvinfo : EIATTR_MERCURY_ISA_VERSION
	.align		4
        /*0060*/ 	.byte	0x03, 0x5f
        /*0062*/ 	.short	0x0101


	//----- nvinfo : EIATTR_VRC_CTA_INIT_COUNT
	.align		4
        /*0064*/ 	.byte	0x02, 0x4a
	.zero		1
	.zero		1


	//----- nvinfo : EIATTR_EXIT_INSTR_OFFSETS
	.align		4
        /*0068*/ 	.byte	0x04, 0x1c
        /*006a*/ 	.short	(.L_111 - .L_110)


	//   ....[0]....
.L_110:
        /*006c*/ 	.word	0x00000070


	//   ....[1]....
        /*0070*/ 	.word	0x00000480


	//----- nvinfo : EIATTR_CRS_STACK_SIZE
	.align		4
.L_111:
        /*0074*/ 	.byte	0x04, 0x1e
        /*0076*/ 	.short	(.L_113 - .L_112)
.L_112:
        /*0078*/ 	.word	0x00000000


	//----- nvinfo : EIATTR_CBANK_PARAM_SIZE
	.align		4
.L_113:
        /*007c*/ 	.byte	0x03, 0x19
        /*007e*/ 	.short	0x001c


	//----- nvinfo : EIATTR_PARAM_CBANK
	.align		4
        /*0080*/ 	.byte	0x04, 0x0a
        /*0082*/ 	.short	(.L_115 - .L_114)
	.align		4
.L_114:
        /*0084*/ 	.word	index@(.nv.constant0._Z8distancePKfPfffi)
        /*0088*/ 	.short	0x0380
        /*008a*/ 	.short	0x001c


	//----- nvinfo : EIATTR_SW_WAR
	.align		4
.L_115:
        /*008c*/ 	.byte	0x04, 0x36
        /*008e*/ 	.short	(.L_117 - .L_116)
.L_116:
        /*0090*/ 	.word	0x00000008
.L_117:


//--------------------- .nv.callgraph             --------------------------
	.section	.nv.callgraph,"",@"SHT_CUDA_CALLGRAPH"
	.align	4
	.sectionentsize	8
	.align		4
        /*0000*/ 	.word	0x00000000
	.align		4
        /*0004*/ 	.word	0xffffffff
	.align		4
        /*0008*/ 	.word	0x00000000
	.align		4
        /*000c*/ 	.word	0xfffffffe
	.align		4
        /*0010*/ 	.word	0x00000000
	.align		4
        /*0014*/ 	.word	0xfffffffd
	.align		4
        /*0018*/ 	.word	0x00000000
	.align		4
        /*001c*/ 	.word	0xfffffffc


//--------------------- .text._Z29distance_model_parallel_largePKfPfS1_S1_i --------------------------
	.section	.text._Z29distance_model_parallel_largePKfPfS1_S1_i,"ax",@progbits
	.align	128
        .global         _Z29distance_model_parallel_largePKfPfS1_S1_i
        .type           _Z29distance_model_parallel_largePKfPfS1_S1_i,@function
        .size           _Z29distance_model_parallel_largePKfPfS1_S1_i,(.L_x_75 - _Z29distance_model_parallel_largePKfPfS1_S1_i)
        .other          _Z29distance_model_parallel_largePKfPfS1_S1_i,@"STO_CUDA_ENTRY STV_DEFAULT"
_Z29distance_model_parallel_largePKfPfS1_S1_i:
.text._Z29distance_model_parallel_largePKfPfS1_S1_i:
[----:B------:R-:W-:Y:S01]  /*0000*/  LDC R1, c[0x0][0x37c] ;  /* 0x0000df00ff017b82 */ /* 0x000fe20000000800 */
[----:B------:R-:W0:Y:S07]  /*0010*/  S2R R2, SR_TID.X ;  /* 0x0000000000027919 */ /* 0x000e2e0000002100 */
[----:B------:R-:W0:Y:S01]  /*0020*/  S2UR UR4, SR_CTAID.X ;  /* 0x00000000000479c3 */ /* 0x000e220000002500 */
[----:B------:R-:W1:Y:S07]  /*0030*/  LDCU UR5, c[0x0][0x3a0] ;  /* 0x00007400ff0577ac */ /* 0x000e6e0008000800 */
[----:B------:R-:W0:Y:S02]  /*0040*/  LDC R3, c[0x0][0x360] ;  /* 0x0000d800ff037b82 */ /* 0x000e240000000800 */
[----:B0-----:R-:W-:-:S05]  /*0050*/  IMAD R2, R3, UR4, R2 ;  /* 0x0000000403027c24 */ /* 0x001fca000f8e0202 */
[----:B-1----:R-:W-:-:S13]  /*0060*/  ISETP.GE.AND P0, PT, R2, UR5, PT ;  /* 0x0000000502007c0c */ /* 0x002fda000bf06270 */
[----:B------:R-:W-:Y:S05]  /*0070*/  @P0 EXIT ;  /* 0x000000000000094d */ /* 0x000fea0003800000 */
[----:B------:R-:W0:Y:S01]  /*0080*/  S2R R5, SR_CTAID.Y ;  /* 0x0000000000057919 */ /* 0x000e220000002600 */
[----:B------:R-:W0:Y:S01]  /*0090*/  LDC.64 R12, c[0x0][0x390] ;  /* 0x0000e400ff0c7b82 */ /* 0x000e220000000a00 */
[----:B------:R-:W1:Y:S07]  /*00a0*/  LDCU.64 UR4, c[0x0][0x358] ;  /* 0x00006b00ff0477ac */ /* 0x000e6e0008000a00 */
[----:B------:R-:W2:Y:S08]  /*00b0*/  LDC.64 R14, c[0x0][0x380] ;  /* 0x0000e000ff0e7b82 */ /* 0x000eb00000000a00 */
[----:B------:R-:W3:Y:S01]  /*00c0*/  LDC.64 R8, c[0x0][0x398] ;  /* 0x0000e600ff087b82 */ /* 0x000ee20000000a00 */
[----:B------:R-:W-:-:S02]  /*00d0*/  IMAD.SHL.U32 R3, R2, 0x2, RZ ;  /* 0x0000000202037824 */ /* 0x000fc400078e00ff */
[----:B0-----:R-:W-:-:S05]  /*00e0*/  IMAD.WIDE.U32 R12, R5, 0x4, R12 ;  /* 0x00000004050c7825 */ /* 0x001fca00078e000c */
[----:B-1----:R-:W4:Y:S01]  /*00f0*/  LDG.E R4, desc[UR4][R12.64] ;  /* 0x000000040c047981 */ /* 0x002f22000c1e1900 */
[----:B--2---:R-:W-:-:S04]  /*0100*/  IMAD.WIDE R14, R3, 0x4, R14 ;  /* 0x00000004030e7825 */ /* 0x004fc800078e020e */
[----:B---3--:R-:W-:Y:S01]  /*0110*/  IMAD.WIDE.U32 R8, R5, 0x4, R8 ;  /* 0x0000000405087825 */ /* 0x008fe200078e0008 */
[----:B------:R-:W2:Y:S04]  /*0120*/  LDG.E R7, desc[UR4][R14.64] ;  /* 0x000000040e077981 */ /* 0x000ea8000c1e1900 */
[----:B------:R-:W2:Y:S04]  /*0130*/  LDG.E R6, desc[UR4][R14.64+0x4] ;  /* 0x000004040e067981 */ /* 0x000ea8000c1e1900 */
[----:B------:R-:W3:Y:S01]  /*0140*/  LDG.E R9, desc[UR4][R8.64] ;  /* 0x0000000408097981 */ /* 0x000ee2000c1e1900 */
[----:B------:R-:W-:Y:S01]  /*0150*/  BSSY.RECONVERGENT B0, `(.L_x_0) ;  /* 0x0000010000007945 */ /* 0x000fe20003800200 */
[----:B----4-:R-:W-:-:S04]  /*0160*/  FMUL R10, R4, R4 ;  /* 0x00000004040a7220 */ /* 0x010fc80000400000 */
[----:B------:R-:W-:-:S04]  /*0170*/  FADD R3, R10, 1 ;  /* 0x3f8000000a037421 */ /* 0x000fc80000000000 */
[----:B------:R-:W0:Y:S01]  /*0180*/  MUFU.RCP R16, R3 ;  /* 0x0000000300107308 */ /* 0x000e220000001000 */
[----:B--2---:R-:W-:-:S04]  /*0190*/  FFMA R0, R4, R6, R7 ;  /* 0x0000000604007223 */ /* 0x004fc80000000007 */
[----:B---3--:R-:W-:-:S04]  /*01a0*/  FFMA R0, -R9, R4, R0 ;  /* 0x0000000409007223 */ /* 0x008fc80000000100 */
[----:B------:R-:W1:Y:S01]  /*01b0*/  FCHK P0, R0, R3 ;  /* 0x0000000300007302 */ /* 0x000e620000000000 */
[----:B0-----:R-:W-:-:S04]  /*01c0*/  FFMA R11, -R3, R16, 1 ;  /* 0x3f800000030b7423 */ /* 0x001fc80000000110 */
[----:B------:R-:W-:-:S04]  /*01d0*/  FFMA R11, R16, R11, R16 ;  /* 0x0000000b100b7223 */ /* 0x000fc80000000010 */
[----:B------:R-:W-:-:S04]  /*01e0*/  FFMA R12, R0, R11, RZ ;  /* 0x0000000b000c7223 */ /* 0x000fc800000000ff */
[----:B------:R-:W-:-:S04]  /*01f0*/  FFMA R13, -R3, R12, R0 ;  /* 0x0000000c030d7223 */ /* 0x000fc80000000100 */
[----:B------:R-:W-:Y:S01]  /*0200*/  FFMA R8, R11, R13, R12 ;  /* 0x0000000d0b087223 */ /* 0x000fe2000000000c */
[----:B-1----:R-:W-:Y:S06]  /*0210*/  @!P0 BRA `(.L_x_1) ;  /* 0x00000000000c8947 */ /* 0x002fec0003800000 */
[----:B------:R-:W-:-:S07]  /*0220*/  MOV R12, 0x240 ;  /* 0x00000240000c7802 */ /* 0x000fce0000000f00 */
[----:B------:R-:W-:Y:S05]  /*0230*/  CALL.REL.NOINC `($__internal_1_$__cuda_sm3x_div_rn_noftz_f32_slowpath) ;  /* 0x0000000400047944 */ /* 0x000fea0003c00000 */
[----:B------:R-:W-:-:S07]  /*0240*/  MOV R8, R0 ;  /* 0x0000000000087202 */ /* 0x000fce0000000f00 */
.L_x_1:
[----:B------:R-:W-:Y:S05]  /*0250*/  BSYNC.RECONVERGENT B0 ;  /* 0x0000000000007941 */ /* 0x000fea0003800200 */
.L_x_0:
[----:B------:R-:W0:Y:S01]  /*0260*/  MUFU.RCP R0, R3 ;  /* 0x0000000300007308 */ /* 0x000e220000001000 */
[----:B------:R-:W-:Y:S01]  /*0270*/  FMUL R11, R6, R10 ;  /* 0x0000000a060b7220 */ /* 0x000fe20000400000 */
[----:B------:R-:W-:Y:S03]  /*0280*/  BSSY.RECONVERGENT B0, `(.L_x_2) ;  /* 0x000000d000007945 */ /* 0x000fe60003800200 */
[----:B------:R-:W-:-:S04]  /*0290*/  FFMA R4, R4, R7, R11 ;  /* 0x0000000704047223 */ /* 0x000fc8000000000b */
[----:B------:R-:W-:-:S04]  /*02a0*/  FFMA R4, -R9, R10, R4 ;  /* 0x0000000a09047223 */ /* 0x000fc80000000104 */
[----:B------:R-:W1:Y:S01]  /*02b0*/  FCHK P0, R4, R3 ;  /* 0x0000000304007302 */ /* 0x000e620000000000 */
[----:B0-----:R-:W-:-:S04]  /*02c0*/  FFMA R11, -R3, R0, 1 ;  /* 0x3f800000030b7423 */ /* 0x001fc80000000100 */
[----:B------:R-:W-:-:S04]  /*02d0*/  FFMA R0, R0, R11, R0 ;  /* 0x0000000b00007223 */ /* 0x000fc80000000000 */
[----:B------:R-:W-:-:S04]  /*02e0*/  FFMA R11, R0, R4, RZ ;  /* 0x00000004000b7223 */ /* 0x000fc800000000ff */
[----:B------:R-:W-:-:S04]  /*02f0*/  FFMA R10, -R3, R11, R4 ;  /* 0x0000000b030a7223 */ /* 0x000fc80000000104 */
[----:B------:R-:W-:Y:S01]  /*0300*/  FFMA R0, R0, R10, R11 ;  /* 0x0000000a00007223 */ /* 0x000fe2000000000b */
[----:B-1----:R-:W-:Y:S06]  /*0310*/  @!P0 BRA `(.L_x_3) ;  /* 0x00000000000c8947 */ /* 0x002fec0003800000 */
[----:B------:R-:W-:Y:S01]  /*0320*/  IMAD.MOV.U32 R0, RZ, RZ, R4 ;  /* 0x000000ffff007224 */ /* 0x000fe200078e0004 */
[----:B------:R-:W-:-:S07]  /*0330*/  MOV R12, 0x350 ;  /* 0x00000350000c7802 */ /* 0x000fce0000000f00 */
[----:B------:R-:W-:Y:S05]  /*0340*/  CALL.REL.NOINC `($__internal_1_$__cuda_sm3x_div_rn_noftz_f32_slowpath) ;  /* 0x0000000000c07944 */ /* 0x000fea0003c00000 */
.L_x_3:
[----:B------:R-:W-:Y:S05]  /*0350*/  BSYNC.RECONVERGENT B0 ;  /* 0x0000000000007941 */ /* 0x000fea0003800200 */
.L_x_2:
[----:B------:R-:W-:Y:S01]  /*0360*/  FADD R9, R9, R0 ;  /* 0x0000000009097221 */ /* 0x000fe20000000000 */
[----:B------:R-:W-:Y:S01]  /*0370*/  FADD R8, -R7, R8 ;  /* 0x0000000807087221 */ /* 0x000fe20000000100 */
[----:B------:R-:W-:Y:S02]  /*0380*/  BSSY.RECONVERGENT B0, `(.L_x_4) ;  /* 0x0000010000007945 */ /* 0x000fe40003800200 */
[----:B------:R-:W-:-:S04]  /*0390*/  FADD R9, -R6, R9 ;  /* 0x0000000906097221 */ /* 0x000fc80000000100 */
[----:B------:R-:W-:-:S04]  /*03a0*/  FMUL R9, R9, R9 ;  /* 0x0000000909097220 */ /* 0x000fc80000400000 */
[----:B------:R-:W-:-:S04]  /*03b0*/  FFMA R0, R8, R8, R9 ;  /* 0x0000000808007223 */ /* 0x000fc80000000009 */
[----:B------:R0:W1:Y:S01]  /*03c0*/  MUFU.RSQ R3, R0 ;  /* 0x0000000000037308 */ /* 0x0000620000001400 */
[----:B------:R-:W-:-:S04]  /*03d0*/  IADD3 R4, PT, PT, R0, -0xd000000, RZ ;  /* 0xf300000000047810 */ /* 0x000fc80007ffe0ff */
[----:B------:R-:W-:-:S13]  /*03e0*/  ISETP.GT.U32.AND P0, PT, R4, 0x727fffff, PT ;  /* 0x727fffff0400780c */ /* 0x000fda0003f04070 */
[----:B01----:R-:W-:Y:S05]  /*03f0*/  @!P0 BRA `(.L_x_5) ;  /* 0x0000000000108947 */ /* 0x003fea0003800000 */
[----:B------:R-:W-:-:S07]  /*0400*/  MOV R9, 0x420 ;  /* 0x0000042000097802 */ /* 0x000fce0000000f00 */
[----:B------:R-:W-:Y:S05]  /*0410*/  CALL.REL.NOINC `($__internal_0_$__cuda_sm20_sqrt_rn_f32_slowpath) ;  /* 0x0000000000347944 */ /* 0x000fea0003c00000 */
[----:B------:R-:W-:Y:S01]  /*0420*/  IMAD.MOV.U32 R9, RZ, RZ, R3 ;  /* 0x000000ffff097224 */ /* 0x000fe200078e0003 */
[----:B------:R-:W-:Y:S06]  /*0430*/  BRA `(.L_x_6) ;  /* 0x0000000000107947 */ /* 0x000fec0003800000 */
.L_x_5:
[----:B------:R-:W-:Y:S01]  /*0440*/  FMUL.FTZ R9, R0, R3 ;  /* 0x0000000300097220 */ /* 0x000fe20000410000 */
[----:B------:R-:W-:-:S03]  /*0450*/  FMUL.FTZ R3, R3, 0.5 ;  /* 0x3f00000003037820 */ /* 0x000fc60000410000 */
[----:B------:R-:W-:-:S04]  /*0460*/  FFMA R0, -R9, R9, R0 ;  /* 0x0000000909007223 */ /* 0x000fc80000000100 */
[----:B------:R-:W-:-:S07]  /*0470*/  FFMA R9, R0, R3, R9 ;  /* 0x0000000300097223 */ /* 0x000fce0000000009 */
.L_x_6:
[----:B------:R-:W-:Y:S05]  /*0480*/  BSYNC.RECONVERGENT B0 ;  /* 0x0000000000007941 */ /* 0x000fea0003800200 */
.L_x_4:
[----:B------:R-:W0:Y:S01]  /*0490*/  LDC.64 R6, c[0x0][0x388] ;  /* 0x0000e200ff067b82 */ /* 0x000e220000000a00 */
[----:B------:R-:W1:Y:S02]  /*04a0*/  LDCU UR6, c[0x0][0x3a0] ;  /* 0x00007400ff0677ac */ /* 0x000e640008000800 */
[----:B-1----:R-:W-:-:S04]  /*04b0*/  IMAD R3, R5, UR6, R2 ;  /* 0x0000000605037c24 */ /* 0x002fc8000f8e0202 */
[----:B0-----:R-:W-:-:S05]  /*04c0*/  IMAD.WIDE R2, R3, 0x4, R6 ;  /* 0x0000000403027825 */ /* 0x001fca00078e0206 */
[----:B------:R-:W-:Y:S01]  /*04d0*/  STG.E desc[UR4][R2.64], R9 ;  /* 0x0000000902007986 */ /* 0x000fe2000c101904 */
[----:B------:R-:W-:Y:S05]  /*04e0*/  EXIT ;  /* 0x000000000000794d */ /* 0x000fea0003800000 */
        .weak           $__internal_0_$__cuda_sm20_sqrt_rn_f32_slowpath
        .type           $__internal_0_$__cuda_sm20_sqrt_rn_f32_slowpath,@function
        .size           $__internal_0_$__cuda_sm20_sqrt_rn_f32_slowpath,($__internal_1_$__cuda_sm3x_div_rn_noftz_f32_slowpath - $__internal_0_$__cuda_sm20_sqrt_rn_f32_slowpath)
$__internal_0_$__cuda_sm20_sqrt_rn_f32_slowpath:
[----:B------:R-:W-:-:S13]  /*04f0*/  LOP3.LUT P0, RZ, R0, 0x7fffffff, RZ, 0xc0, !PT ;  /* 0x7fffffff00ff7812 */ /* 0x000fda000780c0ff */
[----:B------:R-:W-:Y:S01]  /*0500*/  @!P0 MOV R3, R0 ;  /* 0x0000000000038202 */ /* 0x000fe20000000f00 */
[----:B------:R-:W-:Y:S06]  /*0510*/  @!P0 BRA `(.L_x_7) ;  /* 0x0000000000408947 */ /* 0x000fec0003800000 */
[----:B------:R-:W-:-:S13]  /*0520*/  FSETP.GEU.FTZ.AND P0, PT, R0, RZ, PT ;  /* 0x000000ff0000720b */ /* 0x000fda0003f1e000 */
[----:B------:R-:W-:Y:S01]  /*0530*/  @!P0 IMAD.MOV.U32 R3, RZ, RZ, 0x7fffffff ;  /* 0x7fffffffff038424 */ /* 0x000fe200078e00ff */
[----:B------:R-:W-:Y:S06]  /*0540*/  @!P0 BRA `(.L_x_7) ;  /* 0x0000000000348947 */ /* 0x000fec0003800000 */
[----:B------:R-:W-:-:S13]  /*0550*/  FSETP.GTU.FTZ.AND P0, PT, |R0|, +INF , PT ;  /* 0x7f8000000000780b */ /* 0x000fda0003f1c200 */
[----:B------:R-:W-:Y:S01]  /*0560*/  @P0 FADD.FTZ R3, R0, 1 ;  /* 0x3f80000000030421 */ /* 0x000fe20000010000 */
[----:B------:R-:W-:Y:S06]  /*0570*/  @P0 BRA `(.L_x_7) ;  /* 0x0000000000280947 */ /* 0x000fec0003800000 */
[----:B------:R-:W-:-:S13]  /*0580*/  FSETP.NEU.FTZ.AND P0, PT, |R0|, +INF , PT ;  /* 0x7f8000000000780b */ /* 0x000fda0003f1d200 */
[----:B------:R-:W-:-:S04]  /*0590*/  @P0 FFMA R4, R0, 1.84467440737095516160e+19, RZ ;  /* 0x5f80000000040823 */ /* 0x000fc800000000ff */
[----:B------:R-:W0:Y:S02]  /*05a0*/  @P0 MUFU.RSQ R3, R4 ;  /* 0x0000000400030308 */ /* 0x000e240000001400 */
[----:B0-----:R-:W-:Y:S01]  /*05b0*/  @P0 FMUL.FTZ R7, R4, R3 ;  /* 0x0000000304070220 */ /* 0x001fe20000410000 */
[----:B------:R-:W-:Y:S01]  /*05c0*/  @P0 FMUL.FTZ R8, R3, 0.5 ;  /* 0x3f00000003080820 */ /* 0x000fe20000410000 */
[----:B------:R-:W-:Y:S02]  /*05d0*/  @!P0 MOV R3, R0 ;  /* 0x0000000000038202 */ /* 0x000fe40000000f00 */
[----:B------:R-:W-:-:S04]  /*05e0*/  @P0 FADD.FTZ R6, -R7, -RZ ;  /* 0x800000ff07060221 */ /* 0x000fc80000010100 */
[----:B------:R-:W-:-:S04]  /*05f0*/  @P0 FFMA R6, R7, R6, R4 ;  /* 0x0000000607060223 */ /* 0x000fc80000000004 */
[----:B------:R-:W-:-:S04]  /*0600*/  @P0 FFMA R6, R6, R8, R7 ;  /* 0x0000000806060223 */ /* 0x000fc80000000007 */
[----:B------:R-:W-:-:S07]  /*0610*/  @P0 FMUL.FTZ R3, R6, 2.3283064365386962891e-10 ;  /* 0x2f80000006030820 */ /* 0x000fce0000410000 */
.L_x_7:
[----:B------:R-:W-:Y:S02]  /*0620*/  HFMA2 R7, -RZ, RZ, 0, 0 ;  /* 0x00000000ff077431 */ /* 0x000fe400000001ff */
[----:B------:R-:W-:-:S04]  /*0630*/  IMAD.MOV.U32 R6, RZ, RZ, R9 ;  /* 0x000000ffff067224 */ /* 0x000fc800078e0009 */
[----:B------:R-:W-:Y:S05]  /*0640*/  RET.REL.NODEC R6 `(_Z29distance_model_parallel_largePKfPfS1_S1_i) ;  /* 0xfffffff8066c7950 */ /* 0x000fea0003c3ffff */
        .weak           $__internal_1_$__cuda_sm3x_div_rn_noftz_f32_slowpath
        .type           $__internal_1_$__cuda_sm3x_div_rn_noftz_f32_slowpath,@function
        .size           $__internal_1_$__cuda_sm3x_div_rn_noftz_f32_slowpath,(.L_x_75 - $__internal_1_$__cuda_sm3x_div_rn_noftz_f32_slowpath)
$__internal_1_$__cuda_sm3x_div_rn_noftz_f32_slowpath:
[--C-:B------:R-:W-:Y:S01]  /*0650*/  SHF.R.U32.HI R13, RZ, 0x17, R3.reuse ;  /* 0x00000017ff0d7819 */ /* 0x100fe20000011603 */
[----:B------:R-:W-:Y:S01]  /*0660*/  BSSY.RECONVERGENT B1, `(.L_x_8) ;  /* 0x0000063000017945 */ /* 0x000fe20003800200 */
[----:B------:R-:W-:Y:S01]  /*0670*/  SHF.R.U32.HI R11, RZ, 0x17, R0 ;  /* 0x00000017ff0b7819 */ /* 0x000fe20000011600 */
[----:B------:R-:W-:Y:S01]  /*0680*/  IMAD.MOV.U32 R15, RZ, RZ, R3 ;  /* 0x000000ffff0f7224 */ /* 0x000fe200078e0003 */
[----:B------:R-:W-:Y:S02]  /*0690*/  LOP3.LUT R13, R13, 0xff, RZ, 0xc0, !PT ;  /* 0x000000ff0d0d7812 */ /* 0x000fe400078ec0ff */
[----:B------:R-:W-:-:S03]  /*06a0*/  LOP3.LUT R18, R11, 0xff, RZ, 0xc0, !PT ;  /* 0x000000ff0b127812 */ /* 0x000fc600078ec0ff */
[----:B------:R-:W-:Y:S01]  /*06b0*/  VIADD R16, R13, 0xffffffff ;  /* 0xffffffff0d107836 */ /* 0x000fe20000000000 */
[----:B------:R-:W-:-:S04]  /*06c0*/  IADD3 R14, PT, PT, R18, -0x1, RZ ;  /* 0xffffffff120e7810 */ /* 0x000fc80007ffe0ff */
[----:B------:R-:W-:-:S04]  /*06d0*/  ISETP.GT.U32.AND P0, PT, R16, 0xfd, PT ;  /* 0x000000fd1000780c */ /* 0x000fc80003f04070 */
[----:B------:R-:W-:-:S13]  /*06e0*/  ISETP.GT.U32.OR P0, PT, R14, 0xfd, P0 ;  /* 0x000000fd0e00780c */ /* 0x000fda0000704470 */
[----:B------:R-:W-:Y:S01]  /*06f0*/  @!P0 MOV R11, RZ ;  /* 0x000000ff000b8202 */ /* 0x000fe20000000f00 */
[----:B------:R-:W-:Y:S06]  /*0700*/  @!P0 BRA `(.L_x_9) ;  /* 0x00000000005c8947 */ /* 0x000fec0003800000 */
[----:B------:R-:W-:Y:S02]  /*0710*/  FSETP.GTU.FTZ.AND P0, PT, |R0|, +INF , PT ;  /* 0x7f8000000000780b */ /* 0x000fe40003f1c200 */
[----:B------:R-:W-:-:S04]  /*0720*/  FSETP.GTU.FTZ.AND P1, PT, |R3|, +INF , PT ;  /* 0x7f8000000300780b */ /* 0x000fc80003f3c200 */
[----:B------:R-:W-:-:S13]  /*0730*/  PLOP3.LUT P0, PT, P0, P1, PT, 0xf8, 0x8f ;  /* 0x00000000008f781c */ /* 0x000fda0000703f70 */
[----:B------:R-:W-:Y:S05]  /*0740*/  @P0 BRA `(.L_x_10) ;  /* 0x00000004004c0947 */ /* 0x000fea0003800000 */
[----:B------:R-:W-:-:S13]  /*0750*/  LOP3.LUT P0, RZ, R15, 0x7fffffff, R0, 0xc8, !PT ;  /* 0x7fffffff0fff7812 */ /* 0x000fda000780c800 */
[----:B------:R-:W-:Y:S05]  /*0760*/  @!P0 BRA `(.L_x_11) ;  /* 0x00000004003c8947 */ /* 0x000fea0003800000 */
[C---:B------:R-:W-:Y:S02]  /*0770*/  FSETP.NEU.FTZ.AND P2, PT, |R0|.reuse, +INF , PT ;  /* 0x7f8000000000780b */ /* 0x040fe40003f5d200 */
[----:B------:R-:W-:Y:S02]  /*0780*/  FSETP.NEU.FTZ.AND P1, PT, |R3|, +INF , PT ;  /* 0x7f8000000300780b */ /* 0x000fe40003f3d200 */
[----:B------:R-:W-:-:S11]  /*0790*/  FSETP.NEU.FTZ.AND P0, PT, |R0|, +INF , PT ;  /* 0x7f8000000000780b */ /* 0x000fd60003f1d200 */
[----:B------:R-:W-:Y:S05]  /*07a0*/  @!P1 BRA !P2, `(.L_x_11) ;  /* 0x00000004002c9947 */ /* 0x000fea0005000000 */
[----:B------:R-:W-:-:S04]  /*07b0*/  LOP3.LUT P2, RZ, R0, 0x7fffffff, RZ, 0xc0, !PT ;  /* 0x7fffffff00ff7812 */ /* 0x000fc8000784c0ff */
[----:B------:R-:W-:-:S13]  /*07c0*/  PLOP3.LUT P1, PT, P1, P2, PT, 0x2f, 0xf2 ;  /* 0x0000000000f2781c */ /* 0x000fda0000f24577 */
[----:B------:R-:W-:Y:S05]  /*07d0*/  @P1 BRA `(.L_x_12) ;  /* 0x0000000400181947 */ /* 0x000fea0003800000 */
[----:B------:R-:W-:-:S04]  /*07e0*/  LOP3.LUT P1, RZ, R15, 0x7fffffff, RZ, 0xc0, !PT ;  /* 0x7fffffff0fff7812 */ /* 0x000fc8000782c0ff */
[----:B------:R-:W-:-:S13]  /*07f0*/  PLOP3.LUT P0, PT, P0, P1, PT, 0x2f, 0xf2 ;  /* 0x0000000000f2781c */ /* 0x000fda0000702577 */
[----:B------:R-:W-:Y:S05]  /*0800*/  @P0 BRA `(.L_x_13) ;  /* 0x0000000400000947 */ /* 0x000fea0003800000 */
[----:B------:R-:W-:Y:S02]  /*0810*/  ISETP.GE.AND P0, PT, R14, RZ, PT ;  /* 0x000000ff0e00720c */ /* 0x000fe40003f06270 */
[----:B------:R-:W-:-:S11]  /*0820*/  ISETP.GE.AND P1, PT, R16, RZ, PT ;  /* 0x000000ff1000720c */ /* 0x000fd60003f26270 */
[----:B------:R-:W-:Y:S01]  /*0830*/  @P0 IMAD.MOV.U32 R11, RZ, RZ, RZ ;  /* 0x000000ffff0b0224 */ /* 0x000fe200078e00ff */
[----:B------:R-:W-:Y:S01]  /*0840*/  @!P0 MOV R11, 0xffffffc0 ;  /* 0xffffffc0000b8802 */ /* 0x000fe20000000f00 */
[----:B------:R-:W-:Y:S01]  /*0850*/  @!P0 FFMA R0, R0, 1.84467440737095516160e+19, RZ ;  /* 0x5f80000000008823 */ /* 0x000fe200000000ff */
[----:B------:R-:W-:-:S03]  /*0860*/  @!P1 FFMA R15, R3, 1.84467440737095516160e+19, RZ ;  /* 0x5f800000030f9823 */ /* 0x000fc600000000ff */
[----:B------:R-:W-:-:S07]  /*0870*/  @!P1 VIADD R11, R11, 0x40 ;  /* 0x000000400b0b9836 */ /* 0x000fce0000000000 */
.L_x_9:
[----:B------:R-:W-:Y:S01]  /*0880*/  LEA R14, R13, 0xc0800000, 0x17 ;  /* 0xc08000000d0e7811 */ /* 0x000fe200078eb8ff */
[----:B------:R-:W-:Y:S03]  /*0890*/  BSSY.RECONVERGENT B2, `(.L_x_14) ;  /* 0x0000036000027945 */ /* 0x000fe60003800200 */
[----:B------:R-:W-:Y:S01]  /*08a0*/  IADD3 R16, PT, PT, -R14, R15, RZ ;  /* 0x0000000f0e107210 */ /* 0x000fe20007ffe1ff */
[----:B------:R-:W-:-:S03]  /*08b0*/  VIADD R14, R18, 0xffffff81 ;  /* 0xffffff81120e7836 */ /* 0x000fc60000000000 */
[----:B------:R-:W0:Y:S01]  /*08c0*/  MUFU.RCP R15, R16 ;  /* 0x00000010000f7308 */ /* 0x000e220000001000 */
[----:B------:R-:W-:Y:S01]  /*08d0*/  FADD.FTZ R17, -R16, -RZ ;  /* 0x800000ff10117221 */ /* 0x000fe20000010100 */
[C---:B------:R-:W-:Y:S01]  /*08e0*/  IMAD R0, R14.reuse, -0x800000, R0 ;  /* 0xff8000000e007824 */ /* 0x040fe200078e0200 */
[----:B------:R-:W-:-:S04]  /*08f0*/  IADD3 R14, PT, PT, R14, 0x7f, -R13 ;  /* 0x0000007f0e0e7810 */ /* 0x000fc80007ffe80d */
[----:B------:R-:W-:Y:S01]  /*0900*/  IADD3 R14, PT, PT, R14, R11, RZ ;  /* 0x0000000b0e0e7210 */ /* 0x000fe20007ffe0ff */
[----:B0-----:R-:W-:-:S04]  /*0910*/  FFMA R18, R15, R17, 1 ;  /* 0x3f8000000f127423 */ /* 0x001fc80000000011 */
[----:B------:R-:W-:-:S04]  /*0920*/  FFMA R15, R15, R18, R15 ;  /* 0x000000120f0f7223 */ /* 0x000fc8000000000f */
[----:B------:R-:W-:-:S04]  /*0930*/  FFMA R18, R0, R15, RZ ;  /* 0x0000000f00127223 */ /* 0x000fc800000000ff */
[----:B------:R-:W-:-:S04]  /*0940*/  FFMA R19, R17, R18, R0 ;  /* 0x0000001211137223 */ /* 0x000fc80000000000 */
[----:B------:R-:W-:-:S04]  /*0950*/  FFMA R18, R15, R19, R18 ;  /* 0x000000130f127223 */ /* 0x000fc80000000012 */
[----:B------:R-:W-:-:S04]  /*0960*/  FFMA R17, R17, R18, R0 ;  /* 0x0000001211117223 */ /* 0x000fc80000000000 */
[----:B------:R-:W-:-:S05]  /*0970*/  FFMA R0, R15, R17, R18 ;  /* 0x000000110f007223 */ /* 0x000fca0000000012 */
[----:B------:R-:W-:-:S04]  /*0980*/  SHF.R.U32.HI R13, RZ, 0x17, R0 ;  /* 0x00000017ff0d7819 */ /* 0x000fc80000011600 */
[----:B------:R-:W-:-:S05]  /*0990*/  LOP3.LUT R13, R13, 0xff, RZ, 0xc0, !PT ;  /* 0x000000ff0d0d7812 */ /* 0x000fca00078ec0ff */
[----:B------:R-:W-:-:S05]  /*09a0*/  IMAD.IADD R19, R13, 0x1, R14 ;  /* 0x000000010d137824 */ /* 0x000fca00078e020e */
[----:B------:R-:W-:-:S04]  /*09b0*/  IADD3 R11, PT, PT, R19, -0x1, RZ ;  /* 0xffffffff130b7810 */ /* 0x000fc80007ffe0ff */
[----:B------:R-:W-:-:S13]  /*09c0*/  ISETP.GE.U32.AND P0, PT, R11, 0xfe, PT ;  /* 0x000000fe0b00780c */ /* 0x000fda0003f06070 */
[----:B------:R-:W-:Y:S05]  /*09d0*/  @!P0 BRA `(.L_x_15) ;  /* 0x0000000000808947 */ /* 0x000fea0003800000 */
[----:B------:R-:W-:-:S13]  /*09e0*/  ISETP.GT.AND P0, PT, R19, 0xfe, PT ;  /* 0x000000fe1300780c */ /* 0x000fda0003f04270 */
[----:B------:R-:W-:Y:S05]  /*09f0*/  @P0 BRA `(.L_x_16) ;  /* 0x00000000006c0947 */ /* 0x000fea0003800000 */
[----:B------:R-:W-:-:S13]  /*0a00*/  ISETP.GE.AND P0, PT, R19, 0x1, PT ;  /* 0x000000011300780c */ /* 0x000fda0003f06270 */
[----:B------:R-:W-:Y:S05]  /*0a10*/  @P0 BRA `(.L_x_17) ;  /* 0x0000000000740947 */ /* 0x000fea0003800000 */
[----:B------:R-:W-:Y:S02]  /*0a20*/  ISETP.GE.AND P0, PT, R19, -0x18, PT ;  /* 0xffffffe81300780c */ /* 0x000fe40003f06270 */
[----:B------:R-:W-:-:S11]  /*0a30*/  LOP3.LUT R0, R0, 0x80000000, RZ, 0xc0, !PT ;  /* 0x8000000000007812 */ /* 0x000fd600078ec0ff */
[----:B------:R-:W-:Y:S05]  /*0a40*/  @!P0 BRA `(.L_x_17) ;  /* 0x0000000000688947 */ /* 0x000fea0003800000 */
[-CC-:B------:R-:W-:Y:S01]  /*0a50*/  FFMA.RZ R11, R15, R17.reuse, R18.reuse ;  /* 0x000000110f0b7223 */ /* 0x180fe2000000c012 */
[----:B------:R-:W-:Y:S02]  /*0a60*/  VIADD R16, R19, 0x20 ;  /* 0x0000002013107836 */ /* 0x000fe40000000000 */
[-CC-:B------:R-:W-:Y:S01]  /*0a70*/  FFMA.RM R14, R15, R17.reuse, R18.reuse ;  /* 0x000000110f0e7223 */ /* 0x180fe20000004012 */
[----:B------:R-:W-:Y:S02]  /*0a80*/  ISETP.NE.AND P2, PT, R19, RZ, PT ;  /* 0x000000ff1300720c */ /* 0x000fe40003f45270 */
[----:B------:R-:W-:Y:S01]  /*0a90*/  LOP3.LUT R13, R11, 0x7fffff, RZ, 0xc0, !PT ;  /* 0x007fffff0b0d7812 */ /* 0x000fe200078ec0ff */
[----:B------:R-:W-:Y:S01]  /*0aa0*/  FFMA.RP R11, R15, R17, R18 ;  /* 0x000000110f0b7223 */ /* 0x000fe20000008012 */
[----:B------:R-:W-:Y:S02]  /*0ab0*/  ISETP.NE.AND P1, PT, R19, RZ, PT ;  /* 0x000000ff1300720c */ /* 0x000fe40003f25270 */
[----:B------:R-:W-:-:S02]  /*0ac0*/  LOP3.LUT R13, R13, 0x800000, RZ, 0xfc, !PT ;  /* 0x008000000d0d7812 */ /* 0x000fc400078efcff */
[----:B------:R-:W-:Y:S02]  /*0ad0*/  IADD3 R15, PT, PT, -R19, RZ, RZ ;  /* 0x000000ff130f7210 */ /* 0x000fe40007ffe1ff */
[----:B------:R-:W-:Y:S02]  /*0ae0*/  SHF.L.U32 R16, R13, R16, RZ ;  /* 0x000000100d107219 */ /* 0x000fe400000006ff */
[----:B------:R-:W-:Y:S02]  /*0af0*/  FSETP.NEU.FTZ.AND P0, PT, R11, R14, PT ;  /* 0x0000000e0b00720b */ /* 0x000fe40003f1d000 */
[----:B------:R-:W-:Y:S02]  /*0b00*/  SEL R14, R15, RZ, P2 ;  /* 0x000000ff0f0e7207 */ /* 0x000fe40001000000 */
[----:B------:R-:W-:Y:S02]  /*0b10*/  ISETP.NE.AND P1, PT, R16, RZ, P1 ;  /* 0x000000ff1000720c */ /* 0x000fe40000f25270 */
[----:B------:R-:W-:-:S02]  /*0b20*/  SHF.R.U32.HI R14, RZ, R14, R13 ;  /* 0x0000000eff0e7219 */ /* 0x000fc4000001160d */
[----:B------:R-:W-:Y:S02]  /*0b30*/  PLOP3.LUT P0, PT, P0, P1, PT, 0xf8, 0x8f ;  /* 0x00000000008f781c */ /* 0x000fe40000703f70 */
[----:B------:R-:W-:Y:S02]  /*0b40*/  SHF.R.U32.HI R16, RZ, 0x1, R14 ;  /* 0x00000001ff107819 */ /* 0x000fe4000001160e */
[----:B------:R-:W-:-:S04]  /*0b50*/  SEL R11, RZ, 0x1, !P0 ;  /* 0x00000001ff0b7807 */ /* 0x000fc80004000000 */
[----:B------:R-:W-:-:S04]  /*0b60*/  LOP3.LUT R11, R11, 0x1, R16, 0xf8, !PT ;  /* 0x000000010b0b7812 */ /* 0x000fc800078ef810 */
[----:B------:R-:W-:-:S05]  /*0b70*/  LOP3.LUT R11, R11, R14, RZ, 0xc0, !PT ;  /* 0x0000000e0b0b7212 */ /* 0x000fca00078ec0ff */
[----:B------:R-:W-:-:S05]  /*0b80*/  IMAD.IADD R11, R16, 0x1, R11 ;  /* 0x00000001100b7824 */ /* 0x000fca00078e020b */
[----:B------:R-:W-:Y:S01]  /*0b90*/  LOP3.LUT R0, R11, R0, RZ, 0xfc, !PT ;  /* 0x000000000b007212 */ /* 0x000fe200078efcff */
[----:B------:R-:W-:Y:S06]  /*0ba0*/  BRA `(.L_x_17) ;  /* 0x0000000000107947 */ /* 0x000fec0003800000 */
.L_x_16:
[----:B------:R-:W-:-:S04]  /*0bb0*/  LOP3.LUT R0, R0, 0x80000000, RZ, 0xc0, !PT ;  /* 0x8000000000007812 */ /* 0x000fc800078ec0ff */
[----:B------:R-:W-:Y:S01]  /*0bc0*/  LOP3.LUT R0, R0, 0x7f800000, RZ, 0xfc, !PT ;  /* 0x7f80000000007812 */ /* 0x000fe200078efcff */
[----:B------:R-:W-:Y:S06]  /*0bd0*/  BRA `(.L_x_17) ;  /* 0x0000000000047947 */ /* 0x000fec0003800000 */
.L_x_15:
[----:B------:R-:W-:-:S07]  /*0be0*/  LEA R0, R14, R0, 0x17 ;  /* 0x000000000e007211 */ /* 0x000fce00078eb8ff */
.L_x_17:
[----:B------:R-:W-:Y:S05]  /*0bf0*/  BSYNC.RECONVERGENT B2 ;  /* 0x0000000000027941 */ /* 0x000fea0003800200 */
.L_x_14:
[----:B------:R-:W-:Y:S05]  /*0c00*/  BRA `(.L_x_18) ;  /* 0x0000000000207947 */ /* 0x000fea0003800000 */
.L_x_13:
[----:B------:R-:W-:-:S04]  /*0c10*/  LOP3.LUT R0, R15, 0x80000000, R0, 0x48, !PT ;  /* 0x800000000f007812 */ /* 0x000fc800078e4800 */
[----:B------:R-:W-:Y:S01]  /*0c20*/  LOP3.LUT R0, R0, 0x7f800000, RZ, 0xfc, !PT ;  /* 0x7f80000000007812 */ /* 0x000fe200078efcff */
[----:B------:R-:W-:Y:S06]  /*0c30*/  BRA `(.L_x_18) ;  /* 0x0000000000147947 */ /* 0x000fec0003800000 */
.L_x_12:
[----:B------:R-:W-:Y:S01]  /*0c40*/  LOP3.LUT R0, R15, 0x80000000, R0, 0x48, !PT ;  /* 0x800000000f007812 */ /* 0x000fe200078e4800 */
[----:B------:R-:W-:Y:S06]  /*0c50*/  BRA `(.L_x_18) ;  /* 0x00000000000c7947 */ /* 0x000fec0003800000 */
.L_x_11:
[----:B------:R-:W0:Y:S01]  /*0c60*/  MUFU.RSQ R0, -QNAN ;  /* 0xffc0000000007908 */ /* 0x000e220000001400 */
[----:B------:R-:W-:Y:S05]  /*0c70*/  BRA `(.L_x_18) ;  /* 0x0000000000047947 */ /* 0x000fea0003800000 */
.L_x_10:
[----:B------:R-:W-:-:S07]  /*0c80*/  FADD.FTZ R0, R0, R3 ;  /* 0x0000000300007221 */ /* 0x000fce0000010000 */
.L_x_18:
[----:B------:R-:W-:Y:S05]  /*0c90*/  BSYNC.RECONVERGENT B1 ;  /* 0x0000000000017941 */ /* 0x000fea0003800200 */
.L_x_8:
[----:B------:R-:W-:-:S04]  /*0ca0*/  IMAD.MOV.U32 R13, RZ, RZ, 0x0 ;  /* 0x00000000ff0d7424 */ /* 0x000fc800078e00ff */
[----:B0-----:R-:W-:Y:S05]  /*0cb0*/  RET.REL.NODEC R12 `(_Z29distance_model_parallel_largePKfPfS1_S1_i) ;  /* 0xfffffff00cd07950 */ /* 0x001fea0003c3ffff */
.L_x_19:
[----:B------:R-:W-:-:S00]  /*0cc0*/  BRA `(.L_x_19) ;  /* 0xfffffffc00fc7947 */ /* 0x000fc0000383ffff */
[----:B------:R-:W-:-:S00]  /*0cd0*/  NOP ;  /* 0x0000000000007918 */ /* 0x000fc00000000000 */
        /* <DEDUP_REMOVED lines=10> */
.L_x_75:


//--------------------- .text._Z23distance_model_parallelPKfPfS1_S1_i --------------------------
	.section	.text._Z23distance_model_parallelPKfPfS1_S1_i,"ax",@progbits
	.align	128
        .global         _Z23distance_model_parallelPKfPfS1_S1_i
        .type           _Z23distance_model_parallelPKfPfS1_S1_i,@function
        .size           _Z23distance_model_parallelPKfPfS1_S1_i,(.L_x_77 - _Z23distance_model_parallelPKfPfS1_S1_i)
        .other          _Z23distance_model_parallelPKfPfS1_S1_i,@"STO_CUDA_ENTRY STV_DEFAULT"
_Z23distance_model_parallelPKfPfS1_S1_i:
.text._Z23distance_model_parallelPKfPfS1_S1_i:
[----:B------:R-:W-:Y:S01]  /*0000*/  LDC R1, c[0x0][0x37c] ;  /* 0x0000df00ff017b82 */ /* 0x000fe20000000800 */
[----:B------:R-:W0:Y:S01]  /*0010*/  S2R R2, SR_TID.X ;  /* 0x0000000000027919 */ /* 0x000e220000002100 */
[----:B------:R-:W0:Y:S02]  /*0020*/  LDCU UR4, c[0x0][0x3a0] ;  /* 0x00007400ff0477ac */ /* 0x000e240008000800 */
[----:B0-----:R-:W-:-:S13]  /*0030*/  ISETP.GE.AND P0, PT, R2, UR4, PT ;  /* 0x0000000402007c0c */ /* 0x001fda000bf06270 */
[----:B------:R-:W-:Y:S05]  /*0040*/  @P0 EXIT ;  /* 0x000000000000094d */ /* 0x000fea0003800000 */
[----:B------:R-:W0:Y:S01]  /*0050*/  S2R R5, SR_CTAID.X ;  /* 0x0000000000057919 */ /* 0x000e220000002500 */
[----:B------:R-:W0:Y:S01]  /*0060*/  LDC.64 R12, c[0x0][0x390] ;  /* 0x0000e400ff0c7b82 */ /* 0x000e220000000a00 */
[----:B------:R-:W1:Y:S07]  /*0070*/  LDCU.64 UR4, c[0x0][0x358] ;  /* 0x00006b00ff0477ac */ /* 0x000e6e0008000a00 */
[----:B------:R-:W2:Y:S08]  /*0080*/  LDC.64 R14, c[0x0][0x380] ;  /* 0x0000e000ff0e7b82 */ /* 0x000eb00000000a00 */
[----:B------:R-:W3:Y:S01]  /*0090*/  LDC.64 R8, c[0x0][0x398] ;  /* 0x0000e600ff087b82 */ /* 0x000ee20000000a00 */
[----:B------:R-:W-:-:S02]  /*00a0*/  IMAD.SHL.U32 R3, R2, 0x2, RZ ;  /* 0x0000000202037824 */ /* 0x000fc400078e00ff */
[----:B0-----:R-:W-:-:S05]  /*00b0*/  IMAD.WIDE.U32 R12, R5, 0x4, R12 ;  /* 0x00000004050c7825 */ /* 0x001fca00078e000c */
[----:B-1----:R-:W4:Y:S01]  /*00c0*/  LDG.E R4, desc[UR4][R12.64] ;  /* 0x000000040c047981 */ /* 0x002f22000c1e1900 */
[----:B--2---:R-:W-:-:S04]  /*00d0*/  IMAD.WIDE.U32 R14, R3, 0x4, R14 ;  /* 0x00000004030e7825 */ /* 0x004fc800078e000e */
        /* <DEDUP_REMOVED lines=18> */
[----:B------:R-:W-:Y:S05]  /*0200*/  CALL.REL.NOINC `($__internal_3_$__cuda_sm3x_div_rn_noftz_f32_slowpath) ;  /* 0x0000000400047944 */ /* 0x000fea0003c00000 */
[----:B------:R-:W-:-:S07]  /*0210*/  IMAD.MOV.U32 R8, RZ, RZ, R0 ;  /* 0x000000ffff087224 */ /* 0x000fce00078e0000 */
.L_x_21:
[----:B------:R-:W-:Y:S05]  /*0220*/  BSYNC.RECONVERGENT B0 ;  /* 0x0000000000007941 */ /* 0x000fea0003800200 */
.L_x_20:
        /* <DEDUP_REMOVED lines=12> */
[----:B------:R-:W-:Y:S02]  /*02f0*/  MOV R0, R4 ;  /* 0x0000000400007202 */ /* 0x000fe40000000f00 */
[----:B------:R-:W-:-:S07]  /*0300*/  MOV R12, 0x320 ;  /* 0x00000320000c7802 */ /* 0x000fce0000000f00 */
[----:B------:R-:W-:Y:S05]  /*0310*/  CALL.REL.NOINC `($__internal_3_$__cuda_sm3x_div_rn_noftz_f32_slowpath) ;  /* 0x0000000000c07944 */ /* 0x000fea0003c00000 */
.L_x_23:
[----:B------:R-:W-:Y:S05]  /*0320*/  BSYNC.RECONVERGENT B0 ;  /* 0x0000000000007941 */ /* 0x000fea0003800200 */
.L_x_22:
[----:B------:R-:W-:Y:S01]  /*0330*/  FADD R9, R9, R0 ;  /* 0x0000000009097221 */ /* 0x000fe20000000000 */
[----:B------:R-:W-:Y:S01]  /*0340*/  FADD R8, -R7, R8 ;  /* 0x0000000807087221 */ /* 0x000fe20000000100 */
[----:B------:R-:W-:Y:S02]  /*0350*/  BSSY.RECONVERGENT B0, `(.L_x_24) ;  /* 0x0000010000007945 */ /* 0x000fe40003800200 */
[----:B------:R-:W-:-:S04]  /*0360*/  FADD R9, -R6, R9 ;  /* 0x0000000906097221 */ /* 0x000fc80000000100 */
[----:B------:R-:W-:-:S04]  /*0370*/  FMUL R9, R9, R9 ;  /* 0x0000000909097220 */ /* 0x000fc80000400000 */
[----:B------:R-:W-:-:S04]  /*0380*/  FFMA R0, R8, R8, R9 ;  /* 0x0000000808007223 */ /* 0x000fc80000000009 */
[----:B------:R-:W-:Y:S01]  /*0390*/  VIADD R4, R0, 0xf3000000 ;  /* 0xf300000000047836 */ /* 0x000fe20000000000 */
[----:B------:R0:W1:Y:S04]  /*03a0*/  MUFU.RSQ R3, R0 ;  /* 0x0000000000037308 */ /* 0x0000680000001400 */
[----:B------:R-:W-:-:S13]  /*03b0*/  ISETP.GT.U32.AND P0, PT, R4, 0x727fffff, PT ;  /* 0x727fffff0400780c */ /* 0x000fda0003f04070 */
[----:B01----:R-:W-:Y:S05]  /*03c0*/  @!P0 BRA `(.L_x_25) ;  /* 0x0000000000108947 */ /* 0x003fea0003800000 */
[----:B------:R-:W-:-:S07]  /*03d0*/  MOV R9, 0x3f0 ;  /* 0x000003f000097802 */ /* 0x000fce0000000f00 */
[----:B------:R-:W-:Y:S05]  /*03e0*/  CALL.REL.NOINC `($__internal_2_$__cuda_sm20_sqrt_rn_f32_slowpath) ;  /* 0x0000000000347944 */ /* 0x000fea0003c00000 */
[----:B------:R-:W-:Y:S01]  /*03f0*/  MOV R9, R3 ;  /* 0x0000000300097202 */ /* 0x000fe20000000f00 */
[----:B------:R-:W-:Y:S06]  /*0400*/  BRA `(.L_x_26) ;  /* 0x0000000000107947 */ /* 0x000fec0003800000 */
.L_x_25:
[----:B------:R-:W-:Y:S01]  /*0410*/  FMUL.FTZ R9, R0, R3 ;  /* 0x0000000300097220 */ /* 0x000fe20000410000 */
[----:B------:R-:W-:-:S03]  /*0420*/  FMUL.FTZ R3, R3, 0.5 ;  /* 0x3f00000003037820 */ /* 0x000fc60000410000 */
[----:B------:R-:W-:-:S04]  /*0430*/  FFMA R0, -R9, R9, R0 ;  /* 0x0000000909007223 */ /* 0x000fc80000000100 */
[----:B------:R-:W-:-:S07]  /*0440*/  FFMA R9, R0, R3, R9 ;  /* 0x0000000300097223 */ /* 0x000fce0000000009 */
.L_x_26:
[----:B------:R-:W-:Y:S05]  /*0450*/  BSYNC.RECONVERGENT B0 ;  /* 0x0000000000007941 */ /* 0x000fea0003800200 */
.L_x_24:
[----:B------:R-:W0:Y:S01]  /*0460*/  LDC.64 R6, c[0x0][0x388] ;  /* 0x0000e200ff067b82 */ /* 0x000e220000000a00 */
[----:B------:R-:W1:Y:S02]  /*0470*/  LDCU UR6, c[0x0][0x3a0] ;  /* 0x00007400ff0677ac */ /* 0x000e640008000800 */
[----:B-1----:R-:W-:-:S04]  /*0480*/  IMAD R3, R5, UR6, R2 ;  /* 0x0000000605037c24 */ /* 0x002fc8000f8e0202 */
[----:B0-----:R-:W-:-:S05]  /*0490*/  IMAD.WIDE R2, R3, 0x4, R6 ;  /* 0x0000000403027825 */ /* 0x001fca00078e0206 */
[----:B------:R-:W-:Y:S01]  /*04a0*/  STG.E desc[UR4][R2.64], R9 ;  /* 0x0000000902007986 */ /* 0x000fe2000c101904 */
[----:B------:R-:W-:Y:S05]  /*04b0*/  EXIT ;  /* 0x000000000000794d */ /* 0x000fea0003800000 */
        .weak           $__internal_2_$__cuda_sm20_sqrt_rn_f32_slowpath
        .type           $__internal_2_$__cuda_sm20_sqrt_rn_f32_slowpath,@function
        .size           $__internal_2_$__cuda_sm20_sqrt_rn_f32_slowpath,($__internal_3_$__cuda_sm3x_div_rn_noftz_f32_slowpath - $__internal_2_$__cuda_sm20_sqrt_rn_f32_slowpath)
$__internal_2_$__cuda_sm20_sqrt_rn_f32_slowpath:
[----:B------:R-:W-:-:S13]  /*04c0*/  LOP3.LUT P0, RZ, R0, 0x7fffffff, RZ, 0xc0, !PT ;  /* 0x7fffffff00ff7812 */ /* 0x000fda000780c0ff */
[----:B------:R-:W-:Y:S01]  /*04d0*/  @!P0 IMAD.MOV.U32 R3, RZ, RZ, R0 ;  /* 0x000000ffff038224 */ /* 0x000fe200078e0000 */
[----:B------:R-:W-:Y:S06]  /*04e0*/  @!P0 BRA `(.L_x_27) ;  /* 0x0000000000408947 */ /* 0x000fec0003800000 */
[----:B------:R-:W-:-:S13]  /*04f0*/  FSETP.GEU.FTZ.AND P0, PT, R0, RZ, PT ;  /* 0x000000ff0000720b */ /* 0x000fda0003f1e000 */
[----:B------:R-:W-:Y:S01]  /*0500*/  @!P0 MOV R3, 0x7fffffff ;  /* 0x7fffffff00038802 */ /* 0x000fe20000000f00 */
        /* <DEDUP_REMOVED lines=9> */
[----:B------:R-:W-:Y:S02]  /*05a0*/  @!P0 IMAD.MOV.U32 R3, RZ, RZ, R0 ;  /* 0x000000ffff038224 */ /* 0x000fe400078e0000 */
[----:B------:R-:W-:-:S04]  /*05b0*/  @P0 FADD.FTZ R6, -R7, -RZ ;  /* 0x800000ff07060221 */ /* 0x000fc80000010100 */
[----:B------:R-:W-:-:S04]  /*05c0*/  @P0 FFMA R6, R7, R6, R4 ;  /* 0x0000000607060223 */ /* 0x000fc80000000004 */
[----:B------:R-:W-:-:S04]  /*05d0*/  @P0 FFMA R6, R6, R8, R7 ;  /* 0x0000000806060223 */ /* 0x000fc80000000007 */
[----:B------:R-:W-:-:S07]  /*05e0*/  @P0 FMUL.FTZ R3, R6, 2.3283064365386962891e-10 ;  /* 0x2f80000006030820 */ /* 0x000fce0000410000 */
.L_x_27:
[----:B------:R-:W-:Y:S01]  /*05f0*/  MOV R6, R9 ;  /* 0x0000000900067202 */ /* 0x000fe20000000f00 */
[----:B------:R-:W-:-:S04]  /*0600*/  IMAD.MOV.U32 R7, RZ, RZ, 0x0 ;  /* 0x00000000ff077424 */ /* 0x000fc800078e00ff */
[----:B------:R-:W-:Y:S05]  /*0610*/  RET.REL.NODEC R6 `(_Z23distance_model_parallelPKfPfS1_S1_i) ;  /* 0xfffffff806787950 */ /* 0x000fea0003c3ffff */
        .weak           $__internal_3_$__cuda_sm3x_div_rn_noftz_f32_slowpath
        .type           $__internal_3_$__cuda_sm3x_div_rn_noftz_f32_slowpath,@function
        .size           $__internal_3_$__cuda_sm3x_div_rn_noftz_f32_slowpath,(.L_x_77 - $__internal_3_$__cuda_sm3x_div_rn_noftz_f32_slowpath)
$__internal_3_$__cuda_sm3x_div_rn_noftz_f32_slowpath:
[----:B------:R-:W-:Y:S01]  /*0620*/  SHF.R.U32.HI R13, RZ, 0x17, R3 ;  /* 0x00000017ff0d7819 */ /* 0x000fe20000011603 */
[----:B------:R-:W-:Y:S01]  /*0630*/  BSSY.RECONVERGENT B1, `(.L_x_28) ;  /* 0x0000063000017945 */ /* 0x000fe20003800200 */
[----:B------:R-:W-:Y:S02]  /*0640*/  SHF.R.U32.HI R11, RZ, 0x17, R0 ;  /* 0x00000017ff0b7819 */ /* 0x000fe40000011600 */
[----:B------:R-:W-:Y:S02]  /*0650*/  LOP3.LUT R13, R13, 0xff, RZ, 0xc0, !PT ;  /* 0x000000ff0d0d7812 */ /* 0x000fe400078ec0ff */
[----:B------:R-:W-:Y:S02]  /*0660*/  LOP3.LUT R18, R11, 0xff, RZ, 0xc0, !PT ;  /* 0x000000ff0b127812 */ /* 0x000fe400078ec0ff */
[----:B------:R-:W-:Y:S02]  /*0670*/  IADD3 R16, PT, PT, R13, -0x1, RZ ;  /* 0xffffffff0d107810 */ /* 0x000fe40007ffe0ff */
[----:B------:R-:W-:Y:S01]  /*0680*/  MOV R15, R3 ;  /* 0x00000003000f7202 */ /* 0x000fe20000000f00 */
[----:B------:R-:W-:Y:S01]  /*0690*/  VIADD R14, R18, 0xffffffff ;  /* 0xffffffff120e7836 */ /* 0x000fe20000000000 */
[----:B------:R-:W-:-:S04]  /*06a0*/  ISETP.GT.U32.AND P0, PT, R16, 0xfd, PT ;  /* 0x000000fd1000780c */ /* 0x000fc80003f04070 */
[----:B------:R-:W-:-:S13]  /*06b0*/  ISETP.GT.U32.OR P0, PT, R14, 0xfd, P0 ;  /* 0x000000fd0e00780c */ /* 0x000fda0000704470 */
[----:B------:R-:W-:Y:S01]  /*06c0*/  @!P0 IMAD.MOV.U32 R11, RZ, RZ, RZ ;  /* 0x000000ffff0b8224 */ /* 0x000fe200078e00ff */
        /* <DEDUP_REMOVED lines=19> */
[----:B------:R-:W-:Y:S01]  /*0800*/  @P0 MOV R11, RZ ;  /* 0x000000ff000b0202 */ /* 0x000fe20000000f00 */
[----:B------:R-:W-:Y:S02]  /*0810*/  @!P0 IMAD.MOV.U32 R11, RZ, RZ, -0x40 ;  /* 0xffffffc0ff0b8424 */ /* 0x000fe400078e00ff */
[----:B------:R-:W-:Y:S01]  /*0820*/  @!P0 FFMA R0, R0, 1.84467440737095516160e+19, RZ ;  /* 0x5f80000000008823 */ /* 0x000fe200000000ff */
[----:B------:R-:W-:Y:S02]  /*0830*/  @!P1 FFMA R15, R3, 1.84467440737095516160e+19, RZ ;  /* 0x5f800000030f9823 */ /* 0x000fe400000000ff */
[----:B------:R-:W-:-:S07]  /*0840*/  @!P1 IADD3 R11, PT, PT, R11, 0x40, RZ ;  /* 0x000000400b0b9810 */ /* 0x000fce0007ffe0ff */
.L_x_29:
[----:B------:R-:W-:Y:S01]  /*0850*/  LEA R14, R13, 0xc0800000, 0x17 ;  /* 0xc08000000d0e7811 */ /* 0x000fe200078eb8ff */
[----:B------:R-:W-:Y:S04]  /*0860*/  BSSY.RECONVERGENT B2, `(.L_x_34) ;  /* 0x0000036000027945 */ /* 0x000fe80003800200 */
[----:B------:R-:W-:Y:S01]  /*0870*/  IMAD.IADD R16, R15, 0x1, -R14 ;  /* 0x000000010f107824 */ /* 0x000fe200078e0a0e */
[----:B------:R-:W-:-:S03]  /*0880*/  IADD3 R14, PT, PT, R18, -0x7f, RZ ;  /* 0xffffff81120e7810 */ /* 0x000fc60007ffe0ff */
[----:B------:R-:W0:Y:S01]  /*0890*/  MUFU.RCP R15, R16 ;  /* 0x00000010000f7308 */ /* 0x000e220000001000 */
[----:B------:R-:W-:Y:S01]  /*08a0*/  FADD.FTZ R17, -R16, -RZ ;  /* 0x800000ff10117221 */ /* 0x000fe20000010100 */
[C---:B------:R-:W-:Y:S01]  /*08b0*/  IMAD R0, R14.reuse, -0x800000, R0 ;  /* 0xff8000000e007824 */ /* 0x040fe200078e0200 */
[----:B------:R-:W-:-:S05]  /*08c0*/  IADD3 R14, PT, PT, R14, 0x7f, -R13 ;  /* 0x0000007f0e0e7810 */ /* 0x000fca0007ffe80d */
[----:B------:R-:W-:Y:S02]  /*08d0*/  IMAD.IADD R14, R14, 0x1, R11 ;  /* 0x000000010e0e7824 */ /* 0x000fe400078e020b */
        /* <DEDUP_REMOVED lines=8> */
[----:B------:R-:W-:-:S04]  /*0960*/  LOP3.LUT R13, R13, 0xff, RZ, 0xc0, !PT ;  /* 0x000000ff0d0d7812 */ /* 0x000fc800078ec0ff */
[----:B------:R-:W-:-:S05]  /*0970*/  IADD3 R19, PT, PT, R13, R14, RZ ;  /* 0x0000000e0d137210 */ /* 0x000fca0007ffe0ff */
[----:B------:R-:W-:-:S05]  /*0980*/  VIADD R11, R19, 0xffffffff ;  /* 0xffffffff130b7836 */ /* 0x000fca0000000000 */
        /* <DEDUP_REMOVED lines=10> */
[----:B------:R-:W-:Y:S01]  /*0a30*/  IADD3 R16, PT, PT, R19, 0x20, RZ ;  /* 0x0000002013107810 */ /* 0x000fe20007ffe0ff */
[-CC-:B------:R-:W-:Y:S01]  /*0a40*/  FFMA.RM R14, R15, R17.reuse, R18.reuse ;  /* 0x000000110f0e7223 */ /* 0x180fe20000004012 */
[----:B------:R-:W-:Y:S02]  /*0a50*/  ISETP.NE.AND P2, PT, R19, RZ, PT ;  /* 0x000000ff1300720c */ /* 0x000fe40003f45270 */
[----:B------:R-:W-:Y:S01]  /*0a60*/  LOP3.LUT R13, R11, 0x7fffff, RZ, 0xc0, !PT ;  /* 0x007fffff0b0d7812 */ /* 0x000fe200078ec0ff */
[----:B------:R-:W-:Y:S01]  /*0a70*/  FFMA.RP R11, R15, R17, R18 ;  /* 0x000000110f0b7223 */ /* 0x000fe20000008012 */
[----:B------:R-:W-:Y:S01]  /*0a80*/  IMAD.MOV R15, RZ, RZ, -R19 ;  /* 0x000000ffff0f7224 */ /* 0x000fe200078e0a13 */
[----:B------:R-:W-:Y:S02]  /*0a90*/  ISETP.NE.AND P1, PT, R19, RZ, PT ;  /* 0x000000ff1300720c */ /* 0x000fe40003f25270 */
[----:B------:R-:W-:-:S02]  /*0aa0*/  LOP3.LUT R13, R13, 0x800000, RZ, 0xfc, !PT ;  /* 0x008000000d0d7812 */ /* 0x000fc400078efcff */
[----:B------:R-:W-:Y:S02]  /*0ab0*/  FSETP.NEU.FTZ.AND P0, PT, R11, R14, PT ;  /* 0x0000000e0b00720b */ /* 0x000fe40003f1d000 */
[----:B------:R-:W-:Y:S02]  /*0ac0*/  SHF.L.U32 R16, R13, R16, RZ ;  /* 0x000000100d107219 */ /* 0x000fe400000006ff */
[----:B------:R-:W-:Y:S02]  /*0ad0*/  SEL R14, R15, RZ, P2 ;  /* 0x000000ff0f0e7207 */ /* 0x000fe40001000000 */
[----:B------:R-:W-:Y:S02]  /*0ae0*/  ISETP.NE.AND P1, PT, R16, RZ, P1 ;  /* 0x000000ff1000720c */ /* 0x000fe40000f25270 */
[----:B------:R-:W-:Y:S02]  /*0af0*/  SHF.R.U32.HI R14, RZ, R14, R13 ;  /* 0x0000000eff0e7219 */ /* 0x000fe4000001160d */
[----:B------:R-:W-:-:S02]  /*0b00*/  PLOP3.LUT P0, PT, P0, P1, PT, 0xf8, 0x8f ;  /* 0x00000000008f781c */ /* 0x000fc40000703f70 */
[----:B------:R-:W-:Y:S02]  /*0b10*/  SHF.R.U32.HI R16, RZ, 0x1, R14 ;  /* 0x00000001ff107819 */ /* 0x000fe4000001160e */
[----:B------:R-:W-:-:S04]  /*0b20*/  SEL R11, RZ, 0x1, !P0 ;  /* 0x00000001ff0b7807 */ /* 0x000fc80004000000 */
[----:B------:R-:W-:-:S04]  /*0b30*/  LOP3.LUT R11, R11, 0x1, R16, 0xf8, !PT ;  /* 0x000000010b0b7812 */ /* 0x000fc800078ef810 */
[----:B------:R-:W-:-:S04]  /*0b40*/  LOP3.LUT R11, R11, R14, RZ, 0xc0, !PT ;  /* 0x0000000e0b0b7212 */ /* 0x000fc800078ec0ff */
[----:B------:R-:W-:-:S04]  /*0b50*/  IADD3 R11, PT, PT, R16, R11, RZ ;  /* 0x0000000b100b7210 */ /* 0x000fc80007ffe0ff */
[----:B------:R-:W-:Y:S01]  /*0b60*/  LOP3.LUT R0, R11, R0, RZ, 0xfc, !PT ;  /* 0x000000000b007212 */ /* 0x000fe200078efcff */
[----:B------:R-:W-:Y:S06]  /*0b70*/  BRA `(.L_x_37) ;  /* 0x0000000000107947 */ /* 0x000fec0003800000 */
.L_x_36:
[----:B------:R-:W-:-:S04]  /*0b80*/  LOP3.LUT R0, R0, 0x80000000, RZ, 0xc0, !PT ;  /* 0x8000000000007812 */ /* 0x000fc800078ec0ff */
[----:B------:R-:W-:Y:S01]  /*0b90*/  LOP3.LUT R0, R0, 0x7f800000, RZ, 0xfc, !PT ;  /* 0x7f80000000007812 */ /* 0x000fe200078efcff */
[----:B------:R-:W-:Y:S06]  /*0ba0*/  BRA `(.L_x_37) ;  /* 0x0000000000047947 */ /* 0x000fec0003800000 */
.L_x_35:
[----:B------:R-:W-:-:S07]  /*0bb0*/  IMAD R0, R14, 0x800000, R0 ;  /* 0x008000000e007824 */ /* 0x000fce00078e0200 */
.L_x_37:
[----:B------:R-:W-:Y:S05]  /*0bc0*/  BSYNC.RECONVERGENT B2 ;  /* 0x0000000000027941 */ /* 0x000fea0003800200 */
.L_x_34:
[----:B------:R-:W-:Y:S05]  /*0bd0*/  BRA `(.L_x_38) ;  /* 0x0000000000207947 */ /* 0x000fea0003800000 */
.L_x_33:
[----:B------:R-:W-:-:S04]  /*0be0*/  LOP3.LUT R0, R15, 0x80000000, R0, 0x48, !PT ;  /* 0x800000000f007812 */ /* 0x000fc800078e4800 */
[----:B------:R-:W-:Y:S01]  /*0bf0*/  LOP3.LUT R0, R0, 0x7f800000, RZ, 0xfc, !PT ;  /* 0x7f80000000007812 */ /* 0x000fe200078efcff */
[----:B------:R-:W-:Y:S06]  /*0c00*/  BRA `(.L_x_38) ;  /* 0x0000000000147947 */ /* 0x000fec0003800000 */
.L_x_32:
[----:B------:R-:W-:Y:S01]  /*0c10*/  LOP3.LUT R0, R15, 0x80000000, R0, 0x48, !PT ;  /* 0x800000000f007812 */ /* 0x000fe200078e4800 */
[----:B------:R-:W-:Y:S06]  /*0c20*/  BRA `(.L_x_38) ;  /* 0x00000000000c7947 */ /* 0x000fec0003800000 */
.L_x_31:
[----:B------:R-:W0:Y:S01]  /*0c30*/  MUFU.RSQ R0, -QNAN ;  /* 0xffc0000000007908 */ /* 0x000e220000001400 */
[----:B------:R-:W-:Y:S05]  /*0c40*/  BRA `(.L_x_38) ;  /* 0x0000000000047947 */ /* 0x000fea0003800000 */
.L_x_30:
[----:B------:R-:W-:-:S07]  /*0c50*/  FADD.FTZ R0, R0, R3 ;  /* 0x0000000300007221 */ /* 0x000fce0000010000 */
.L_x_38:
[----:B------:R-:W-:Y:S05]  /*0c60*/  BSYNC.RECONVERGENT B1 ;  /* 0x0000000000017941 */ /* 0x000fea0003800200 */
.L_x_28:
[----:B------:R-:W-:-:S04]  /*0c70*/  HFMA2 R13, -RZ, RZ, 0, 0 ;  /* 0x00000000ff0d7431 */ /* 0x000fc800000001ff */
[----:B0-----:R-:W-:Y:S05]  /*0c80*/  RET.REL.NODEC R12 `(_Z23distance_model_parallelPKfPfS1_S1_i) ;  /* 0xfffffff00cdc7950 */ /* 0x001fea0003c3ffff */
.L_x_39:
        /* <DEDUP_REMOVED lines=15> */
.L_x_77:


//--------------------- .text._Z15find_line_modelPKfS0_PfS1_i --------------------------
	.section	.text._Z15find_line_modelPKfS0_PfS1_i,"ax",@progbits
	.align	128
        .global         _Z15find_line_modelPKfS0_PfS1_i
        .type           _Z15find_line_modelPKfS0_PfS1_i,@function
        .size           _Z15find_line_modelPKfS0_PfS1_i,(.L_x_78 - _Z15find_line_modelPKfS0_PfS1_i)
        .other          _Z15find_line_modelPKfS0_PfS1_i,@"STO_CUDA_ENTRY STV_DEFAULT"
_Z15find_line_modelPKfS0_PfS1_i:
.text._Z15find_line_modelPKfS0_PfS1_i:
        /* <DEDUP_REMOVED lines=8> */
[----:B------:R-:W0:Y:S01]  /*0080*/  LDC.64 R6, c[0x0][0x380] ;  /* 0x0000e000ff067b82 */ /* 0x000e220000000a00 */
[----:B------:R-:W1:Y:S01]  /*0090*/  LDCU.64 UR4, c[0x0][0x358] ;  /* 0x00006b00ff0477ac */ /* 0x000e620008000a00 */
[----:B------:R-:W-:-:S06]  /*00a0*/  IMAD.SHL.U32 R3, R2, 0x2, RZ ;  /* 0x0000000202037824 */ /* 0x000fcc00078e00ff */
[----:B------:R-:W2:Y:S01]  /*00b0*/  LDC.64 R8, c[0x0][0x388] ;  /* 0x0000e200ff087b82 */ /* 0x000ea20000000a00 */
[----:B0-----:R-:W-:-:S05]  /*00c0*/  IMAD.WIDE R6, R3, 0x4, R6 ;  /* 0x0000000403067825 */ /* 0x001fca00078e0206 */
[----:B-1----:R-:W3:Y:S01]  /*00d0*/  LDG.E R0, desc[UR4][R6.64+0x4] ;  /* 0x0000040406007981 */ /* 0x002ee2000c1e1900 */
[----:B--2---:R-:W-:-:S03]  /*00e0*/  IMAD.WIDE R8, R3, 0x4, R8 ;  /* 0x0000000403087825 */ /* 0x004fc600078e0208 */
[----:B------:R-:W2:Y:S04]  /*00f0*/  LDG.E R3, desc[UR4][R6.64] ;  /* 0x0000000406037981 */ /* 0x000ea8000c1e1900 */
[----:B------:R-:W2:Y:S04]  /*0100*/  LDG.E R4, desc[UR4][R8.64] ;  /* 0x0000000408047981 */ /* 0x000ea8000c1e1900 */
[----:B------:R-:W3:Y:S01]  /*0110*/  LDG.E R5, desc[UR4][R8.64+0x4] ;  /* 0x0000040408057981 */ /* 0x000ee2000c1e1900 */
[----:B------:R-:W-:Y:S01]  /*0120*/  BSSY.RECONVERGENT B0, `(.L_x_40) ;  /* 0x000000f000007945 */ /* 0x000fe20003800200 */
[----:B--2---:R-:W-:-:S04]  /*0130*/  FADD R3, -R3, R4 ;  /* 0x0000000403037221 */ /* 0x004fc80000000100 */
[----:B------:R-:W-:-:S04]  /*0140*/  FADD R3, R3, 1.175494350822287508e-38 ;  /* 0x0080000003037421 */ /* 0x000fc80000000000 */
[----:B------:R-:W0:Y:S01]  /*0150*/  MUFU.RCP R10, R3 ;  /* 0x00000003000a7308 */ /* 0x000e220000001000 */
[----:B---3--:R-:W-:-:S07]  /*0160*/  FADD R0, -R0, R5 ;  /* 0x0000000500007221 */ /* 0x008fce0000000100 */
        /* <DEDUP_REMOVED lines=8> */
[----:B------:R-:W-:Y:S05]  /*01f0*/  CALL.REL.NOINC `($__internal_4_$__cuda_sm3x_div_rn_noftz_f32_slowpath) ;  /* 0x0000000000287944 */ /* 0x000fea0003c00000 */
[----:B------:R-:W-:-:S07]  /*0200*/  IMAD.MOV.U32 R11, RZ, RZ, R0 ;  /* 0x000000ffff0b7224 */ /* 0x000fce00078e0000 */
.L_x_41:
[----:B------:R-:W-:Y:S05]  /*0210*/  BSYNC.RECONVERGENT B0 ;  /* 0x0000000000007941 */ /* 0x000fea0003800200 */
.L_x_40:
[----:B------:R-:W0:Y:S01]  /*0220*/  LDC.64 R6, c[0x0][0x390] ;  /* 0x0000e400ff067b82 */ /* 0x000e220000000a00 */
[----:B------:R-:W-:-:S07]  /*0230*/  FFMA R13, -R4, R11, R5 ;  /* 0x0000000b040d7223 */ /* 0x000fce0000000105 */
[----:B------:R-:W1:Y:S01]  /*0240*/  LDC.64 R8, c[0x0][0x398] ;  /* 0x0000e600ff087b82 */ /* 0x000e620000000a00 */
[----:B0-----:R-:W-:-:S05]  /*0250*/  IMAD.WIDE R4, R2, 0x4, R6 ;  /* 0x0000000402047825 */ /* 0x001fca00078e0206 */
[----:B------:R-:W-:Y:S01]  /*0260*/  STG.E desc[UR4][R4.64], R11 ;  /* 0x0000000b04007986 */ /* 0x000fe2000c101904 */
[----:B-1----:R-:W-:-:S05]  /*0270*/  IMAD.WIDE R2, R2, 0x4, R8 ;  /* 0x0000000402027825 */ /* 0x002fca00078e0208 */
[----:B------:R-:W-:Y:S01]  /*0280*/  STG.E desc[UR4][R2.64], R13 ;  /* 0x0000000d02007986 */ /* 0x000fe2000c101904 */
[----:B------:R-:W-:Y:S05]  /*0290*/  EXIT ;  /* 0x000000000000794d */ /* 0x000fea0003800000 */
        .weak           $__internal_4_$__cuda_sm3x_div_rn_noftz_f32_slowpath
        .type           $__internal_4_$__cuda_sm3x_div_rn_noftz_f32_slowpath,@function
        .size           $__internal_4_$__cuda_sm3x_div_rn_noftz_f32_slowpath,(.L_x_78 - $__internal_4_$__cuda_sm3x_div_rn_noftz_f32_slowpath)
$__internal_4_$__cuda_sm3x_div_rn_noftz_f32_slowpath:
[--C-:B------:R-:W-:Y:S01]  /*02a0*/  SHF.R.U32.HI R8, RZ, 0x17, R3.reuse ;  /* 0x00000017ff087819 */ /* 0x100fe20000011603 */
[----:B------:R-:W-:Y:S01]  /*02b0*/  BSSY.RECONVERGENT B1, `(.L_x_42) ;  /* 0x0000064000017945 */ /* 0x000fe20003800200 */
[--C-:B------:R-:W-:Y:S01]  /*02c0*/  SHF.R.U32.HI R7, RZ, 0x17, R0.reuse ;  /* 0x00000017ff077819 */ /* 0x100fe20000011600 */
[----:B------:R-:W-:Y:S01]  /*02d0*/  IMAD.MOV.U32 R10, RZ, RZ, R0 ;  /* 0x000000ffff0a7224 */ /* 0x000fe200078e0000 */
[----:B------:R-:W-:Y:S01]  /*02e0*/  LOP3.LUT R9, R8, 0xff, RZ, 0xc0, !PT ;  /* 0x000000ff08097812 */ /* 0x000fe200078ec0ff */
[----:B------:R-:W-:Y:S01]  /*02f0*/  IMAD.MOV.U32 R11, RZ, RZ, R3 ;  /* 0x000000ffff0b7224 */ /* 0x000fe200078e0003 */
[----:B------:R-:W-:-:S03]  /*0300*/  LOP3.LUT R8, R7, 0xff, RZ, 0xc0, !PT ;  /* 0x000000ff07087812 */ /* 0x000fc600078ec0ff */
[----:B------:R-:W-:Y:S02]  /*0310*/  VIADD R13, R9, 0xffffffff ;  /* 0xffffffff090d7836 */ /* 0x000fe40000000000 */
[----:B------:R-:W-:-:S03]  /*0320*/  VIADD R12, R8, 0xffffffff ;  /* 0xffffffff080c7836 */ /* 0x000fc60000000000 */
        /* <DEDUP_REMOVED lines=22> */
[----:B------:R-:W-:Y:S02]  /*0490*/  @P0 IMAD.MOV.U32 R7, RZ, RZ, RZ ;  /* 0x000000ffff070224 */ /* 0x000fe400078e00ff */
[----:B------:R-:W-:Y:S01]  /*04a0*/  @!P0 FFMA R10, R0, 1.84467440737095516160e+19, RZ ;  /* 0x5f800000000a8823 */ /* 0x000fe200000000ff */
[----:B------:R-:W-:Y:S02]  /*04b0*/  @!P0 IMAD.MOV.U32 R7, RZ, RZ, -0x40 ;  /* 0xffffffc0ff078424 */ /* 0x000fe400078e00ff */
[----:B------:R-:W-:Y:S02]  /*04c0*/  @!P1 FFMA R11, R3, 1.84467440737095516160e+19, RZ ;  /* 0x5f800000030b9823 */ /* 0x000fe400000000ff */
[----:B------:R-:W-:-:S07]  /*04d0*/  @!P1 VIADD R7, R7, 0x40 ;  /* 0x0000004007079836 */ /* 0x000fce0000000000 */
.L_x_43:
[----:B------:R-:W-:Y:S01]  /*04e0*/  LEA R0, R9, 0xc0800000, 0x17 ;  /* 0xc080000009007811 */ /* 0x000fe200078eb8ff */
[----:B------:R-:W-:Y:S01]  /*04f0*/  VIADD R8, R8, 0xffffff81 ;  /* 0xffffff8108087836 */ /* 0x000fe20000000000 */
[----:B------:R-:W-:Y:S03]  /*0500*/  BSSY.RECONVERGENT B2, `(.L_x_48) ;  /* 0x0000035000027945 */ /* 0x000fe60003800200 */
[----:B------:R-:W-:Y:S02]  /*0510*/  IMAD.IADD R11, R11, 0x1, -R0 ;  /* 0x000000010b0b7824 */ /* 0x000fe400078e0a00 */
[C---:B------:R-:W-:Y:S01]  /*0520*/  IMAD R0, R8.reuse, -0x800000, R10 ;  /* 0xff80000008007824 */ /* 0x040fe200078e020a */
[----:B------:R-:W-:Y:S01]  /*0530*/  IADD3 R8, PT, PT, R8, 0x7f, -R9 ;  /* 0x0000007f08087810 */ /* 0x000fe20007ffe809 */
[----:B------:R-:W0:Y:S01]  /*0540*/  MUFU.RCP R3, R11 ;  /* 0x0000000b00037308 */ /* 0x000e220000001000 */
[----:B------:R-:W-:-:S03]  /*0550*/  FADD.FTZ R13, -R11, -RZ ;  /* 0x800000ff0b0d7221 */ /* 0x000fc60000010100 */
        /* <DEDUP_REMOVED lines=10> */
[----:B------:R-:W-:-:S04]  /*0600*/  IMAD.IADD R9, R3, 0x1, R8 ;  /* 0x0000000103097824 */ /* 0x000fc800078e0208 */
        /* <DEDUP_REMOVED lines=10> */
[CCC-:B------:R-:W-:Y:S01]  /*06b0*/  FFMA.RZ R3, R12.reuse, R10.reuse, R15.reuse ;  /* 0x0000000a0c037223 */ /* 0x1c0fe2000000c00f */
[CCC-:B------:R-:W-:Y:S01]  /*06c0*/  FFMA.RM R8, R12.reuse, R10.reuse, R15.reuse ;  /* 0x0000000a0c087223 */ /* 0x1c0fe2000000400f */
[C---:B------:R-:W-:Y:S02]  /*06d0*/  ISETP.NE.AND P2, PT, R9.reuse, RZ, PT ;  /* 0x000000ff0900720c */ /* 0x040fe40003f45270 */
[----:B------:R-:W-:Y:S02]  /*06e0*/  ISETP.NE.AND P1, PT, R9, RZ, PT ;  /* 0x000000ff0900720c */ /* 0x000fe40003f25270 */
[----:B------:R-:W-:Y:S01]  /*06f0*/  LOP3.LUT R7, R3, 0x7fffff, RZ, 0xc0, !PT ;  /* 0x007fffff03077812 */ /* 0x000fe200078ec0ff */
[----:B------:R-:W-:Y:S01]  /*0700*/  FFMA.RP R3, R12, R10, R15 ;  /* 0x0000000a0c037223 */ /* 0x000fe2000000800f */
[----:B------:R-:W-:Y:S02]  /*0710*/  VIADD R10, R9, 0x20 ;  /* 0x00000020090a7836 */ /* 0x000fe40000000000 */
[----:B------:R-:W-:Y:S01]  /*0720*/  LOP3.LUT R7, R7, 0x800000, RZ, 0xfc, !PT ;  /* 0x0080000007077812 */ /* 0x000fe200078efcff */
[----:B------:R-:W-:Y:S01]  /*0730*/  IMAD.MOV R9, RZ, RZ, -R9 ;  /* 0x000000ffff097224 */ /* 0x000fe200078e0a09 */
[----:B------:R-:W-:-:S02]  /*0740*/  FSETP.NEU.FTZ.AND P0, PT, R3, R8, PT ;  /* 0x000000080300720b */ /* 0x000fc40003f1d000 */
[----:B------:R-:W-:Y:S02]  /*0750*/  SHF.L.U32 R10, R7, R10, RZ ;  /* 0x0000000a070a7219 */ /* 0x000fe400000006ff */
[----:B------:R-:W-:Y:S02]  /*0760*/  SEL R8, R9, RZ, P2 ;  /* 0x000000ff09087207 */ /* 0x000fe40001000000 */
[----:B------:R-:W-:Y:S02]  /*0770*/  ISETP.NE.AND P1, PT, R10, RZ, P1 ;  /* 0x000000ff0a00720c */ /* 0x000fe40000f25270 */
[----:B------:R-:W-:Y:S02]  /*0780*/  SHF.R.U32.HI R8, RZ, R8, R7 ;  /* 0x00000008ff087219 */ /* 0x000fe40000011607 */
[----:B------:R-:W-:Y:S02]  /*0790*/  PLOP3.LUT P0, PT, P0, P1, PT, 0xf8, 0x8f ;  /* 0x00000000008f781c */ /* 0x000fe40000703f70 */
[----:B------:R-:W-:-:S02]  /*07a0*/  SHF.R.U32.HI R10, RZ, 0x1, R8 ;  /* 0x00000001ff0a7819 */ /* 0x000fc40000011608 */
[----:B------:R-:W-:-:S04]  /*07b0*/  SEL R3, RZ, 0x1, !P0 ;  /* 0x00000001ff037807 */ /* 0x000fc80004000000 */
[----:B------:R-:W-:-:S04]  /*07c0*/  LOP3.LUT R3, R3, 0x1, R10, 0xf8, !PT ;  /* 0x0000000103037812 */ /* 0x000fc800078ef80a */
[----:B------:R-:W-:-:S05]  /*07d0*/  LOP3.LUT R3, R3, R8, RZ, 0xc0, !PT ;  /* 0x0000000803037212 */ /* 0x000fca00078ec0ff */
[----:B------:R-:W-:-:S05]  /*07e0*/  IMAD.IADD R3, R10, 0x1, R3 ;  /* 0x000000010a037824 */ /* 0x000fca00078e0203 */
[----:B------:R-:W-:Y:S01]  /*07f0*/  LOP3.LUT R0, R3, R0, RZ, 0xfc, !PT ;  /* 0x0000000003007212 */ /* 0x000fe200078efcff */
[----:B------:R-:W-:Y:S06]  /*0800*/  BRA `(.L_x_51) ;  /* 0x0000000000107947 */ /* 0x000fec0003800000 */
.L_x_50:
[----:B------:R-:W-:-:S04]  /*0810*/  LOP3.LUT R0, R0, 0x80000000, RZ, 0xc0, !PT ;  /* 0x8000000000007812 */ /* 0x000fc800078ec0ff */
[----:B------:R-:W-:Y:S01]  /*0820*/  LOP3.LUT R0, R0, 0x7f800000, RZ, 0xfc, !PT ;  /* 0x7f80000000007812 */ /* 0x000fe200078efcff */
[----:B------:R-:W-:Y:S06]  /*0830*/  BRA `(.L_x_51) ;  /* 0x0000000000047947 */ /* 0x000fec0003800000 */
.L_x_49:
[----:B------:R-:W-:-:S07]  /*0840*/  IMAD R0, R8, 0x800000, R0 ;  /* 0x0080000008007824 */ /* 0x000fce00078e0200 */
.L_x_51:
[----:B------:R-:W-:Y:S05]  /*0850*/  BSYNC.RECONVERGENT B2 ;  /* 0x0000000000027941 */ /* 0x000fea0003800200 */
.L_x_48:
[----:B------:R-:W-:Y:S05]  /*0860*/  BRA `(.L_x_52) ;  /* 0x0000000000207947 */ /* 0x000fea0003800000 */
.L_x_47:
[----:B------:R-:W-:-:S04]  /*0870*/  LOP3.LUT R0, R11, 0x80000000, R10, 0x48, !PT ;  /* 0x800000000b007812 */ /* 0x000fc800078e480a */
[----:B------:R-:W-:Y:S01]  /*0880*/  LOP3.LUT R0, R0, 0x7f800000, RZ, 0xfc, !PT ;  /* 0x7f80000000007812 */ /* 0x000fe200078efcff */
[----:B------:R-:W-:Y:S06]  /*0890*/  BRA `(.L_x_52) ;  /* 0x0000000000147947 */ /* 0x000fec0003800000 */
.L_x_46:
[----:B------:R-:W-:Y:S01]  /*08a0*/  LOP3.LUT R0, R11, 0x80000000, R10, 0x48, !PT ;  /* 0x800000000b007812 */ /* 0x000fe200078e480a */
[----:B------:R-:W-:Y:S06]  /*08b0*/  BRA `(.L_x_52) ;  /* 0x00000000000c7947 */ /* 0x000fec0003800000 */
.L_x_45:
[----:B------:R-:W0:Y:S01]  /*08c0*/  MUFU.RSQ R0, -QNAN ;  /* 0xffc0000000007908 */ /* 0x000e220000001400 */
[----:B------:R-:W-:Y:S05]  /*08d0*/  BRA `(.L_x_52) ;  /* 0x0000000000047947 */ /* 0x000fea0003800000 */
.L_x_44:
[----:B------:R-:W-:-:S07]  /*08e0*/  FADD.FTZ R0, R0, R3 ;  /* 0x0000000300007221 */ /* 0x000fce0000010000 */
.L_x_52:
[----:B------:R-:W-:Y:S05]  /*08f0*/  BSYNC.RECONVERGENT B1 ;  /* 0x0000000000017941 */ /* 0x000fea0003800200 */
.L_x_42:
[----:B------:R-:W-:-:S04]  /*0900*/  IMAD.MOV.U32 R7, RZ, RZ, 0x0 ;  /* 0x00000000ff077424 */ /* 0x000fc800078e00ff */
[----:B0-----:R-:W-:Y:S05]  /*0910*/  RET.REL.NODEC R6 `(_Z15find_line_modelPKfS0_PfS1_i) ;  /* 0xfffffff406b87950 */ /* 0x001fea0003c3ffff */
.L_x_53:
        /* <DEDUP_REMOVED lines=14> */
.L_x_78:


//--------------------- .text._Z8distancePKfPfffi --------------------------
	.section	.text._Z8distancePKfPfffi,"ax",@progbits
	.align	128
        .global         _Z8distancePKfPfffi
        .type           _Z8distancePKfPfffi,@function
        .size           _Z8distancePKfPfffi,(.L_x_80 - _Z8distancePKfPfffi)
        .other          _Z8distancePKfPfffi,@"STO_CUDA_ENTRY STV_DEFAULT"
_Z8distancePKfPfffi:
.text._Z8distancePKfPfffi:
        /* <DEDUP_REMOVED lines=13> */
[----:B-1----:R-:W3:Y:S04]  /*00d0*/  LDG.E R5, desc[UR4][R8.64] ;  /* 0x0000000408057981 */ /* 0x002ee8000c1e1900 */
[----:B------:R-:W3:Y:S01]  /*00e0*/  LDG.E R4, desc[UR4][R8.64+0x4] ;  /* 0x0000040408047981 */ /* 0x000ee2000c1e1900 */
[----:B--2---:R-:W-:Y:S01]  /*00f0*/  FMUL R7, R14, R14 ;  /* 0x0000000e0e077220 */ /* 0x004fe20000400000 */
[----:B------:R-:W-:Y:S03]  /*0100*/  BSSY.RECONVERGENT B0, `(.L_x_54) ;  /* 0x000000f000007945 */ /* 0x000fe60003800200 */
[----:B------:R-:W-:-:S04]  /*0110*/  FADD R3, R7, 1 ;  /* 0x3f80000007037421 */ /* 0x000fc80000000000 */
[----:B------:R-:W0:Y:S02]  /*0120*/  MUFU.RCP R6, R3 ;  /* 0x0000000300067308 */ /* 0x000e240000001000 */
[----:B0-----:R-:W-:-:S04]  /*0130*/  FFMA R13, -R3, R6, 1 ;  /* 0x3f800000030d7423 */ /* 0x001fc80000000106 */
[----:B------:R-:W-:Y:S01]  /*0140*/  FFMA R13, R6, R13, R6 ;  /* 0x0000000d060d7223 */ /* 0x000fe20000000006 */
[----:B---3--:R-:W-:-:S04]  /*0150*/  FFMA R11, R4, R14, R5 ;  /* 0x0000000e040b7223 */ /* 0x008fc80000000005 */
[----:B------:R-:W-:-:S04]  /*0160*/  FFMA R0, -R14, R15, R11 ;  /* 0x0000000f0e007223 */ /* 0x000fc8000000010b */
[----:B------:R-:W0:Y:S01]  /*0170*/  FCHK P0, R0, R3 ;  /* 0x0000000300007302 */ /* 0x000e220000000000 */
[----:B------:R-:W-:-:S04]  /*0180*/  FFMA R6, R0, R13, RZ ;  /* 0x0000000d00067223 */ /* 0x000fc800000000ff */
[----:B------:R-:W-:-:S04]  /*0190*/  FFMA R8, -R3, R6, R0 ;  /* 0x0000000603087223 */ /* 0x000fc80000000100 */
[----:B------:R-:W-:Y:S01]  /*01a0*/  FFMA R6, R13, R8, R6 ;  /* 0x000000080d067223 */ /* 0x000fe20000000006 */
[----:B0-----:R-:W-:Y:S06]  /*01b0*/  @!P0 BRA `(.L_x_55) ;  /* 0x00000000000c8947 */ /* 0x001fec0003800000 */
[----:B------:R-:W-:-:S07]  /*01c0*/  MOV R8, 0x1e0 ;  /* 0x000001e000087802 */ /* 0x000fce0000000f00 */
[----:B------:R-:W-:Y:S05]  /*01d0*/  CALL.REL.NOINC `($__internal_6_$__cuda_sm3x_div_rn_noftz_f32_slowpath) ;  /* 0x0000000400047944 */ /* 0x000fea0003c00000 */
[----:B------:R-:W-:-:S07]  /*01e0*/  IMAD.MOV.U32 R6, RZ, RZ, R0 ;  /* 0x000000ffff067224 */ /* 0x000fce00078e0000 */
.L_x_55:
[----:B------:R-:W-:Y:S05]  /*01f0*/  BSYNC.RECONVERGENT B0 ;  /* 0x0000000000007941 */ /* 0x000fea0003800200 */
.L_x_54:
[----:B------:R-:W0:Y:S01]  /*0200*/  LDCU.64 UR6, c[0x0][0x390] ;  /* 0x00007200ff0677ac */ /* 0x000e220008000a00 */
[----:B------:R-:W1:Y:S01]  /*0210*/  MUFU.RCP R10, R3 ;  /* 0x00000003000a7308 */ /* 0x000e620000001000 */
[----:B------:R-:W-:Y:S01]  /*0220*/  FMUL R0, R4, R7 ;  /* 0x0000000704007220 */ /* 0x000fe20000400000 */
[----:B------:R-:W-:Y:S03]  /*0230*/  BSSY.RECONVERGENT B0, `(.L_x_56) ;  /* 0x000000d000007945 */ /* 0x000fe60003800200 */
[----:B0-----:R-:W-:Y:S01]  /*0240*/  FFMA R0, R5, UR6, R0 ;  /* 0x0000000605007c23 */ /* 0x001fe20008000000 */
[----:B-1----:R-:W-:-:S03]  /*0250*/  FFMA R9, -R3, R10, 1 ;  /* 0x3f80000003097423 */ /* 0x002fc6000000010a */
[----:B------:R-:W-:Y:S01]  /*0260*/  FFMA R8, -R7, UR7, R0 ;  /* 0x0000000707087c23 */ /* 0x000fe20008000100 */
[----:B------:R-:W-:-:S03]  /*0270*/  FFMA R0, R10, R9, R10 ;  /* 0x000000090a007223 */ /* 0x000fc6000000000a */
[----:B------:R-:W0:Y:S01]  /*0280*/  FCHK P0, R8, R3 ;  /* 0x0000000308007302 */ /* 0x000e220000000000 */
[----:B------:R-:W-:-:S04]  /*0290*/  FFMA R7, R0, R8, RZ ;  /* 0x0000000800077223 */ /* 0x000fc800000000ff */
[----:B------:R-:W-:-:S04]  /*02a0*/  FFMA R10, -R3, R7, R8 ;  /* 0x00000007030a7223 */ /* 0x000fc80000000108 */
[----:B------:R-:W-:Y:S01]  /*02b0*/  FFMA R0, R0, R10, R7 ;  /* 0x0000000a00007223 */ /* 0x000fe20000000007 */
[----:B0-----:R-:W-:Y:S06]  /*02c0*/  @!P0 BRA `(.L_x_57) ;  /* 0x00000000000c8947 */ /* 0x001fec0003800000 */
[----:B------:R-:W-:Y:S02]  /*02d0*/  MOV R0, R8 ;  /* 0x0000000800007202 */ /* 0x000fe40000000f00 */
[----:B------:R-:W-:-:S07]  /*02e0*/  MOV R8, 0x300 ;  /* 0x0000030000087802 */ /* 0x000fce0000000f00 */
[----:B------:R-:W-:Y:S05]  /*02f0*/  CALL.REL.NOINC `($__internal_6_$__cuda_sm3x_div_rn_noftz_f32_slowpath) ;  /* 0x0000000000bc7944 */ /* 0x000fea0003c00000 */
.L_x_57:
[----:B------:R-:W-:Y:S05]  /*0300*/  BSYNC.RECONVERGENT B0 ;  /* 0x0000000000007941 */ /* 0x000fea0003800200 */
.L_x_56:
[----:B------:R-:W0:Y:S01]  /*0310*/  LDCU UR6, c[0x0][0x394] ;  /* 0x00007280ff0677ac */ /* 0x000e220008000800 */
[----:B------:R-:W-:Y:S01]  /*0320*/  FADD R6, -R5, R6 ;  /* 0x0000000605067221 */ /* 0x000fe20000000100 */
[----:B------:R-:W-:Y:S01]  /*0330*/  BSSY.RECONVERGENT B0, `(.L_x_58) ;  /* 0x0000011000007945 */ /* 0x000fe20003800200 */
[----:B0-----:R-:W-:-:S04]  /*0340*/  FADD R3, R0, UR6 ;  /* 0x0000000600037e21 */ /* 0x001fc80008000000 */
        /* <DEDUP_REMOVED lines=8> */
[----:B------:R-:W-:Y:S05]  /*03d0*/  CALL.REL.NOINC `($__internal_5_$__cuda_sm20_sqrt_rn_f32_slowpath) ;  /* 0x00000000002c7944 */ /* 0x000fea0003c00000 */
[----:B------:R-:W-:Y:S01]  /*03e0*/  IMAD.MOV.U32 R7, RZ, RZ, R3 ;  /* 0x000000ffff077224 */ /* 0x000fe200078e0003 */
[----:B------:R-:W-:Y:S06]  /*03f0*/  BRA `(.L_x_60) ;  /* 0x0000000000107947 */ /* 0x000fec0003800000 */
.L_x_59:
[----:B------:R-:W-:Y:S01]  /*0400*/  FMUL.FTZ R7, R0, R3 ;  /* 0x0000000300077220 */ /* 0x000fe20000410000 */
[----:B------:R-:W-:-:S03]  /*0410*/  FMUL.FTZ R3, R3, 0.5 ;  /* 0x3f00000003037820 */ /* 0x000fc60000410000 */
[----:B------:R-:W-:-:S04]  /*0420*/  FFMA R0, -R7, R7, R0 ;  /* 0x0000000707007223 */ /* 0x000fc80000000100 */
[----:B------:R-:W-:-:S07]  /*0430*/  FFMA R7, R0, R3, R7 ;  /* 0x0000000300077223 */ /* 0x000fce0000000007 */
.L_x_60:
[----:B------:R-:W-:Y:S05]  /*0440*/  BSYNC.RECONVERGENT B0 ;  /* 0x0000000000007941 */ /* 0x000fea0003800200 */
.L_x_58:
[----:B------:R-:W0:Y:S02]  /*0450*/  LDC.64 R4, c[0x0][0x388] ;  /* 0x0000e200ff047b82 */ /* 0x000e240000000a00 */
[----:B0-----:R-:W-:-:S05]  /*0460*/  IMAD.WIDE R2, R2, 0x4, R4 ;  /* 0x0000000402027825 */ /* 0x001fca00078e0204 */
[----:B------:R-:W-:Y:S01]  /*0470*/  STG.E desc[UR4][R2.64], R7 ;  /* 0x0000000702007986 */ /* 0x000fe2000c101904 */
[----:B------:R-:W-:Y:S05]  /*0480*/  EXIT ;  /* 0x000000000000794d */ /* 0x000fea0003800000 */
        .weak           $__internal_5_$__cuda_sm20_sqrt_rn_f32_slowpath
        .type           $__internal_5_$__cuda_sm20_sqrt_rn_f32_slowpath,@function
        .size           $__internal_5_$__cuda_sm20_sqrt_rn_f32_slowpath,($__internal_6_$__cuda_sm3x_div_rn_noftz_f32_slowpath - $__internal_5_$__cuda_sm20_sqrt_rn_f32_slowpath)
$__internal_5_$__cuda_sm20_sqrt_rn_f32_slowpath:
        /* <DEDUP_REMOVED lines=19> */
.L_x_61:
[----:B------:R-:W-:Y:S01]  /*05c0*/  MOV R4, R8 ;  /* 0x0000000800047202 */ /* 0x000fe20000000f00 */
[----:B------:R-:W-:-:S04]  /*05d0*/  IMAD.MOV.U32 R5, RZ, RZ, 0x0 ;  /* 0x00000000ff057424 */ /* 0x000fc800078e00ff */
[----:B------:R-:W-:Y:S05]  /*05e0*/  RET.REL.NODEC R4 `(_Z8distancePKfPfffi) ;  /* 0xfffffff804847950 */ /* 0x000fea0003c3ffff */
        .weak           $__internal_6_$__cuda_sm3x_div_rn_noftz_f32_slowpath
        .type           $__internal_6_$__cuda_sm3x_div_rn_noftz_f32_slowpath,@function
        .size           $__internal_6_$__cuda_sm3x_div_rn_noftz_f32_slowpath,(.L_x_80 - $__internal_6_$__cuda_sm3x_div_rn_noftz_f32_slowpath)
$__internal_6_$__cuda_sm3x_div_rn_noftz_f32_slowpath:
        /* <DEDUP_REMOVED lines=35> */
.L_x_63:
[----:B------:R-:W-:Y:S01]  /*0820*/  LEA R12, R10, 0xc0800000, 0x17 ;  /* 0xc08000000a0c7811 */ /* 0x000fe200078eb8ff */
[----:B------:R-:W-:Y:S04]  /*0830*/  BSSY.RECONVERGENT B2, `(.L_x_68) ;  /* 0x0000036000027945 */ /* 0x000fe80003800200 */
[----:B------:R-:W-:Y:S01]  /*0840*/  IMAD.IADD R12, R11, 0x1, -R12 ;  /* 0x000000010b0c7824 */ /* 0x000fe200078e0a0c */
[----:B------:R-:W-:-:S03]  /*0850*/  IADD3 R11, PT, PT, R14, -0x7f, RZ ;  /* 0xffffff810e0b7810 */ /* 0x000fc60007ffe0ff */
[----:B------:R0:W1:Y:S01]  /*0860*/  MUFU.RCP R13, R12 ;  /* 0x0000000c000d7308 */ /* 0x0000620000001000 */
[----:B------:R-:W-:Y:S01]  /*0870*/  FADD.FTZ R15, -R12, -RZ ;  /* 0x800000ff0c0f7221 */ /* 0x000fe20000010100 */
[C---:B------:R-:W-:Y:S01]  /*0880*/  IMAD R0, R11.reuse, -0x800000, R0 ;  /* 0xff8000000b007824 */ /* 0x040fe200078e0200 */
[----:B0-----:R-:W-:-:S05]  /*0890*/  IADD3 R12, PT, PT, R11, 0x7f, -R10 ;  /* 0x0000007f0b0c7810 */ /* 0x001fca0007ffe80a */
[----:B------:R-:W-:Y:S02]  /*08a0*/  IMAD.IADD R9, R12, 0x1, R9 ;  /* 0x000000010c097824 */ /* 0x000fe400078e0209 */
[----:B-1----:R-:W-:-:S04]  /*08b0*/  FFMA R14, R13, R15, 1 ;  /* 0x3f8000000d0e7423 */ /* 0x002fc8000000000f */
        /* <DEDUP_REMOVED lines=20> */
[C---:B------:R-:W-:Y:S01]  /*0a00*/  IADD3 R12, PT, PT, R15.reuse, 0x20, RZ ;  /* 0x000000200f0c7810 */ /* 0x040fe20007ffe0ff */
[CCC-:B------:R-:W-:Y:S01]  /*0a10*/  FFMA.RM R10, R16.reuse, R14.reuse, R13.reuse ;  /* 0x0000000e100a7223 */ /* 0x1c0fe2000000400d */
        /* <DEDUP_REMOVED lines=19> */
.L_x_70:
[----:B------:R-:W-:-:S04]  /*0b50*/  LOP3.LUT R0, R0, 0x80000000, RZ, 0xc0, !PT ;  /* 0x8000000000007812 */ /* 0x000fc800078ec0ff */
[----:B------:R-:W-:Y:S01]  /*0b60*/  LOP3.LUT R0, R0, 0x7f800000, RZ, 0xfc, !PT ;  /* 0x7f80000000007812 */ /* 0x000fe200078efcff */
[----:B------:R-:W-:Y:S06]  /*0b70*/  BRA `(.L_x_71) ;  /* 0x0000000000047947 */ /* 0x000fec0003800000 */
.L_x_69:
[----:B------:R-:W-:-:S07]  /*0b80*/  IMAD R0, R9, 0x800000, R0 ;  /* 0x0080000009007824 */ /* 0x000fce00078e0200 */
.L_x_71:
[----:B------:R-:W-:Y:S05]  /*0b90*/  BSYNC.RECONVERGENT B2 ;  /* 0x0000000000027941 */ /* 0x000fea0003800200 */
.L_x_68:
[----:B------:R-:W-:Y:S05]  /*0ba0*/  BRA `(.L_x_72) ;  /* 0x0000000000207947 */ /* 0x000fea0003800000 */
.L_x_67:
[----:B------:R-:W-:-:S04]  /*0bb0*/  LOP3.LUT R0, R11, 0x80000000, R0, 0x48, !PT ;  /* 0x800000000b007812 */ /* 0x000fc800078e4800 */
[----:B------:R-:W-:Y:S01]  /*0bc0*/  LOP3.LUT R0, R0, 0x7f800000, RZ, 0xfc, !PT ;  /* 0x7f80000000007812 */ /* 0x000fe200078efcff */
[----:B------:R-:W-:Y:S06]  /*0bd0*/  BRA `(.L_x_72) ;  /* 0x0000000000147947 */ /* 0x000fec0003800000 */
.L_x_66:
[----:B------:R-:W-:Y:S01]  /*0be0*/  LOP3.LUT R0, R11, 0x80000000, R0, 0x48, !PT ;  /* 0x800000000b007812 */ /* 0x000fe200078e4800 */
[----:B------:R-:W-:Y:S06]  /*0bf0*/  BRA `(.L_x_72) ;  /* 0x00000000000c7947 */ /* 0x000fec0003800000 */
.L_x_65:
[----:B------:R-:W0:Y:S01]  /*0c00*/  MUFU.RSQ R0, -QNAN ;  /* 0xffc0000000007908 */ /* 0x000e220000001400 */
[----:B------:R-:W-:Y:S05]  /*0c10*/  BRA `(.L_x_72) ;  /* 0x0000000000047947 */ /* 0x000fea0003800000 */
.L_x_64:
[----:B------:R-:W-:-:S07]  /*0c20*/  FADD.FTZ R0, R0, R3 ;  /* 0x0000000300007221 */ /* 0x000fce0000010000 */
.L_x_72:
[----:B------:R-:W-:Y:S05]  /*0c30*/  BSYNC.RECONVERGENT B1 ;  /* 0x0000000000017941 */ /* 0x000fea0003800200 */
.L_x_62:
[----:B------:R-:W-:-:S04]  /*0c40*/  HFMA2 R9, -RZ, RZ, 0, 0 ;  /* 0x00000000ff097431 */ /* 0x000fc800000001ff */
[----:B0-----:R-:W-:Y:S05]  /*0c50*/  RET.REL.NODEC R8 `(_Z8distancePKfPfffi) ;  /* 0xfffffff008e87950 */ /* 0x001fea0003c3ffff */
.L_x_73:
        /* <DEDUP_REMOVED lines=10> */
.L_x_80:


//--------------------- .nv.shared.reserved.0     --------------------------
	.section	.nv.shared.reserved.0,"aw",@nobits
	.weak		__nv_reservedSMEM_offset_0_alias
	.size		__nv_reservedSMEM_offset_0_alias, 0, 64
	.other		__nv_reservedSMEM_offset_0_alias,@"STO_CUDA_RESERVED_SHARED STV_DEFAULT"
__nv_reservedSMEM_offset_0_alias:
	.zero		0
	.zero		64


//--------------------- .nv.constant0._Z29distance_model_parallel_largePKfPfS1_S1_i --------------------------
	.section	.nv.constant0._Z29distance_model_parallel_largePKfPfS1_S1_i,"a",@progbits
	.sectionflags	@""
	.align	4
.nv.constant0._Z29distance_model_parallel_largePKfPfS1_S1_i:
	.zero		932


//--------------------- .nv.constant0._Z23distance_model_parallelPKfPfS1_S1_i --------------------------
	.section	.nv.constant0._Z23distance_model_parallelPKfPfS1_S1_i,"a",@progbits
	.sectionflags	@""
	.align	4
.nv.constant0._Z23distance_model_parallelPKfPfS1_S1_i:
	.zero		932


//--------------------- .nv.constant0._Z15find_line_modelPKfS0_PfS1_i --------------------------
	.section	.nv.constant0._Z15find_line_modelPKfS0_PfS1_i,"a",@progbits
	.sectionflags	@""
	.align	4
.nv.constant0._Z15find_line_modelPKfS0_PfS1_i:
	.zero		932


//--------------------- .nv.constant0._Z8distancePKfPfffi --------------------------
	.section	.nv.constant0._Z8distancePKfPfffi,"a",@progbits
	.sectionflags	@""
	.align	4
.nv.constant0._Z8distancePKfPfffi:
	.zero		924


//--------------------- SYMBOLS --------------------------

	.type		.nv.reservedSmem.offset0,@object
	.size		.nv.reservedSmem.offset0,0x4
